//
// Generated by NVIDIA NVVM Compiler
//
// Compiler Build ID: CL-36424714
// Cuda compilation tools, release 13.0, V13.0.88
// Based on NVVM 20.0.0
//

.version 9.0
.target sm_100
.address_size 64

	// .globl	_Z17montecarlo_kernelxPyj
.global .align 4 .b8 precalc_xorwow_matrix[102400];
.global .align 4 .b8 precalc_xorwow_offset_matrix[102400];
.global .align 4 .b8 mrg32k3aM1[2304];
.global .align 4 .b8 mrg32k3aM2[2304];
.global .align 4 .b8 mrg32k3aM1SubSeq[2016];
.global .align 4 .b8 mrg32k3aM2SubSeq[2016];
.global .align 4 .b8 mrg32k3aM1Seq[2304];
.global .align 4 .b8 mrg32k3aM2Seq[2304];
.const .align 8 .b8 __cr_lgamma_table[72];

.visible .entry _Z17montecarlo_kernelxPyj(
	.param .u64 _Z17montecarlo_kernelxPyj_param_0,
	.param .u64 .ptr .align 1 _Z17montecarlo_kernelxPyj_param_1,
	.param .u32 _Z17montecarlo_kernelxPyj_param_2
)
{
	.local .align 8 .b8 	__local_depot0[48];
	.reg .b64 	%SP;
	.reg .b64 	%SPL;
	.reg .pred 	%p<75>;
	.reg .b32 	%r<1340>;
	.reg .b32 	%f<31>;
	.reg .b64 	%rd<73>;

	mov.u64 	%SPL, __local_depot0;
	ld.param.u64 	%rd30, [_Z17montecarlo_kernelxPyj_param_0];
	ld.param.u32 	%r582, [_Z17montecarlo_kernelxPyj_param_2];
	add.u64 	%rd1, %SPL, 0;
	mov.u32 	%r583, %ctaid.x;
	mov.u32 	%r584, %ntid.x;
	mov.u32 	%r585, %tid.x;
	mad.lo.s32 	%r586, %r583, %r584, %r585;
	cvt.u64.u32 	%rd2, %r586;
	mov.u32 	%r587, %nctaid.x;
	mul.lo.s32 	%r588, %r587, %r584;
	cvt.u64.u32 	%rd3, %r588;
	xor.b32  	%r589, %r582, -1429050551;
	mul.lo.s32 	%r1322, %r589, 1099087573;
	add.s32 	%r1328, %r1322, -638133224;
	add.s32 	%r1052, %r1322, 123456789;
	st.local.v2.u32 	[%rd1], {%r1328, %r1052};
	xor.b32  	%r1051, %r1322, 362436069;
	mov.b32 	%r1050, -123459836;
	st.local.v2.u32 	[%rd1+8], {%r1051, %r1050};
	add.s32 	%r1048, %r1322, 5783321;
	mov.b32 	%r1049, -589760388;
	st.local.v2.u32 	[%rd1+16], {%r1049, %r1048};
	setp.eq.s32 	%p1, %r586, 0;
	@%p1 bra 	$L__BB0_115;
	mov.b32 	%r1035, 0;
	mov.b32 	%r1050, -123459836;
	mov.b32 	%r1049, -589760388;
	mov.u64 	%rd64, %rd2;
$L__BB0_2:
	mov.u64 	%rd4, %rd64;
	and.b64  	%rd5, %rd4, 3;
	setp.eq.s64 	%p2, %rd5, 0;
	@%p2 bra 	$L__BB0_114;
	mul.wide.u32 	%rd33, %r1035, 3200;
	mov.u64 	%rd34, precalc_xorwow_matrix;
	add.s64 	%rd6, %rd34, %rd33;
	mov.b32 	%r1048, 0;
	mov.u32 	%r1049, %r1048;
	mov.u32 	%r1050, %r1048;
	mov.u32 	%r1051, %r1048;
	mov.u32 	%r1052, %r1048;
	mov.u32 	%r1041, %r1048;
$L__BB0_4:
	mul.wide.u32 	%rd35, %r1041, 4;
	add.s64 	%rd36, %rd1, %rd35;
	ld.local.u32 	%r18, [%rd36+4];
	shl.b32 	%r19, %r1041, 5;
	mov.b32 	%r1047, 0;
$L__BB0_5:
	.pragma "nounroll";
	shr.u32 	%r595, %r18, %r1047;
	and.b32  	%r596, %r595, 1;
	setp.eq.b32 	%p3, %r596, 1;
	not.pred 	%p4, %p3;
	add.s32 	%r597, %r19, %r1047;
	mul.lo.s32 	%r598, %r597, 5;
	mul.wide.u32 	%rd37, %r598, 4;
	add.s64 	%rd7, %rd6, %rd37;
	@%p4 bra 	$L__BB0_7;
	ld.global.u32 	%r599, [%rd7];
	xor.b32  	%r1052, %r1052, %r599;
	ld.global.u32 	%r600, [%rd7+4];
	xor.b32  	%r1051, %r1051, %r600;
	ld.global.u32 	%r601, [%rd7+8];
	xor.b32  	%r1050, %r1050, %r601;
	ld.global.u32 	%r602, [%rd7+12];
	xor.b32  	%r1049, %r1049, %r602;
	ld.global.u32 	%r603, [%rd7+16];
	xor.b32  	%r1048, %r1048, %r603;
$L__BB0_7:
	and.b32  	%r605, %r595, 2;
	setp.eq.s32 	%p5, %r605, 0;
	@%p5 bra 	$L__BB0_9;
	ld.global.u32 	%r606, [%rd7+20];
	xor.b32  	%r1052, %r1052, %r606;
	ld.global.u32 	%r607, [%rd7+24];
	xor.b32  	%r1051, %r1051, %r607;
	ld.global.u32 	%r608, [%rd7+28];
	xor.b32  	%r1050, %r1050, %r608;
	ld.global.u32 	%r609, [%rd7+32];
	xor.b32  	%r1049, %r1049, %r609;
	ld.global.u32 	%r610, [%rd7+36];
	xor.b32  	%r1048, %r1048, %r610;
$L__BB0_9:
	and.b32  	%r612, %r595, 4;
	setp.eq.s32 	%p6, %r612, 0;
	@%p6 bra 	$L__BB0_11;
	ld.global.u32 	%r613, [%rd7+40];
	xor.b32  	%r1052, %r1052, %r613;
	ld.global.u32 	%r614, [%rd7+44];
	xor.b32  	%r1051, %r1051, %r614;
	ld.global.u32 	%r615, [%rd7+48];
	xor.b32  	%r1050, %r1050, %r615;
	ld.global.u32 	%r616, [%rd7+52];
	xor.b32  	%r1049, %r1049, %r616;
	ld.global.u32 	%r617, [%rd7+56];
	xor.b32  	%r1048, %r1048, %r617;
$L__BB0_11:
	and.b32  	%r619, %r595, 8;
	setp.eq.s32 	%p7, %r619, 0;
	@%p7 bra 	$L__BB0_13;
	ld.global.u32 	%r620, [%rd7+60];
	xor.b32  	%r1052, %r1052, %r620;
	ld.global.u32 	%r621, [%rd7+64];
	xor.b32  	%r1051, %r1051, %r621;
	ld.global.u32 	%r622, [%rd7+68];
	xor.b32  	%r1050, %r1050, %r622;
	ld.global.u32 	%r623, [%rd7+72];
	xor.b32  	%r1049, %r1049, %r623;
	ld.global.u32 	%r624, [%rd7+76];
	xor.b32  	%r1048, %r1048, %r624;
$L__BB0_13:
	and.b32  	%r626, %r595, 16;
	setp.eq.s32 	%p8, %r626, 0;
	@%p8 bra 	$L__BB0_15;
	ld.global.u32 	%r627, [%rd7+80];
	xor.b32  	%r1052, %r1052, %r627;
	ld.global.u32 	%r628, [%rd7+84];
	xor.b32  	%r1051, %r1051, %r628;
	ld.global.u32 	%r629, [%rd7+88];
	xor.b32  	%r1050, %r1050, %r629;
	ld.global.u32 	%r630, [%rd7+92];
	xor.b32  	%r1049, %r1049, %r630;
	ld.global.u32 	%r631, [%rd7+96];
	xor.b32  	%r1048, %r1048, %r631;
$L__BB0_15:
	and.b32  	%r633, %r595, 32;
	setp.eq.s32 	%p9, %r633, 0;
	@%p9 bra 	$L__BB0_17;
	ld.global.u32 	%r634, [%rd7+100];
	xor.b32  	%r1052, %r1052, %r634;
	ld.global.u32 	%r635, [%rd7+104];
	xor.b32  	%r1051, %r1051, %r635;
	ld.global.u32 	%r636, [%rd7+108];
	xor.b32  	%r1050, %r1050, %r636;
	ld.global.u32 	%r637, [%rd7+112];
	xor.b32  	%r1049, %r1049, %r637;
	ld.global.u32 	%r638, [%rd7+116];
	xor.b32  	%r1048, %r1048, %r638;
$L__BB0_17:
	and.b32  	%r640, %r595, 64;
	setp.eq.s32 	%p10, %r640, 0;
	@%p10 bra 	$L__BB0_19;
	ld.global.u32 	%r641, [%rd7+120];
	xor.b32  	%r1052, %r1052, %r641;
	ld.global.u32 	%r642, [%rd7+124];
	xor.b32  	%r1051, %r1051, %r642;
	ld.global.u32 	%r643, [%rd7+128];
	xor.b32  	%r1050, %r1050, %r643;
	ld.global.u32 	%r644, [%rd7+132];
	xor.b32  	%r1049, %r1049, %r644;
	ld.global.u32 	%r645, [%rd7+136];
	xor.b32  	%r1048, %r1048, %r645;
$L__BB0_19:
	and.b32  	%r647, %r595, 128;
	setp.eq.s32 	%p11, %r647, 0;
	@%p11 bra 	$L__BB0_21;
	ld.global.u32 	%r648, [%rd7+140];
	xor.b32  	%r1052, %r1052, %r648;
	ld.global.u32 	%r649, [%rd7+144];
	xor.b32  	%r1051, %r1051, %r649;
	ld.global.u32 	%r650, [%rd7+148];
	xor.b32  	%r1050, %r1050, %r650;
	ld.global.u32 	%r651, [%rd7+152];
	xor.b32  	%r1049, %r1049, %r651;
	ld.global.u32 	%r652, [%rd7+156];
	xor.b32  	%r1048, %r1048, %r652;
$L__BB0_21:
	and.b32  	%r654, %r595, 256;
	setp.eq.s32 	%p12, %r654, 0;
	@%p12 bra 	$L__BB0_23;
	ld.global.u32 	%r655, [%rd7+160];
	xor.b32  	%r1052, %r1052, %r655;
	ld.global.u32 	%r656, [%rd7+164];
	xor.b32  	%r1051, %r1051, %r656;
	ld.global.u32 	%r657, [%rd7+168];
	xor.b32  	%r1050, %r1050, %r657;
	ld.global.u32 	%r658, [%rd7+172];
	xor.b32  	%r1049, %r1049, %r658;
	ld.global.u32 	%r659, [%rd7+176];
	xor.b32  	%r1048, %r1048, %r659;
$L__BB0_23:
	and.b32  	%r661, %r595, 512;
	setp.eq.s32 	%p13, %r661, 0;
	@%p13 bra 	$L__BB0_25;
	ld.global.u32 	%r662, [%rd7+180];
	xor.b32  	%r1052, %r1052, %r662;
	ld.global.u32 	%r663, [%rd7+184];
	xor.b32  	%r1051, %r1051, %r663;
	ld.global.u32 	%r664, [%rd7+188];
	xor.b32  	%r1050, %r1050, %r664;
	ld.global.u32 	%r665, [%rd7+192];
	xor.b32  	%r1049, %r1049, %r665;
	ld.global.u32 	%r666, [%rd7+196];
	xor.b32  	%r1048, %r1048, %r666;
$L__BB0_25:
	and.b32  	%r668, %r595, 1024;
	setp.eq.s32 	%p14, %r668, 0;
	@%p14 bra 	$L__BB0_27;
	ld.global.u32 	%r669, [%rd7+200];
	xor.b32  	%r1052, %r1052, %r669;
	ld.global.u32 	%r670, [%rd7+204];
	xor.b32  	%r1051, %r1051, %r670;
	ld.global.u32 	%r671, [%rd7+208];
	xor.b32  	%r1050, %r1050, %r671;
	ld.global.u32 	%r672, [%rd7+212];
	xor.b32  	%r1049, %r1049, %r672;
	ld.global.u32 	%r673, [%rd7+216];
	xor.b32  	%r1048, %r1048, %r673;
$L__BB0_27:
	and.b32  	%r675, %r595, 2048;
	setp.eq.s32 	%p15, %r675, 0;
	@%p15 bra 	$L__BB0_29;
	ld.global.u32 	%r676, [%rd7+220];
	xor.b32  	%r1052, %r1052, %r676;
	ld.global.u32 	%r677, [%rd7+224];
	xor.b32  	%r1051, %r1051, %r677;
	ld.global.u32 	%r678, [%rd7+228];
	xor.b32  	%r1050, %r1050, %r678;
	ld.global.u32 	%r679, [%rd7+232];
	xor.b32  	%r1049, %r1049, %r679;
	ld.global.u32 	%r680, [%rd7+236];
	xor.b32  	%r1048, %r1048, %r680;
$L__BB0_29:
	and.b32  	%r682, %r595, 4096;
	setp.eq.s32 	%p16, %r682, 0;
	@%p16 bra 	$L__BB0_31;
	ld.global.u32 	%r683, [%rd7+240];
	xor.b32  	%r1052, %r1052, %r683;
	ld.global.u32 	%r684, [%rd7+244];
	xor.b32  	%r1051, %r1051, %r684;
	ld.global.u32 	%r685, [%rd7+248];
	xor.b32  	%r1050, %r1050, %r685;
	ld.global.u32 	%r686, [%rd7+252];
	xor.b32  	%r1049, %r1049, %r686;
	ld.global.u32 	%r687, [%rd7+256];
	xor.b32  	%r1048, %r1048, %r687;
$L__BB0_31:
	and.b32  	%r689, %r595, 8192;
	setp.eq.s32 	%p17, %r689, 0;
	@%p17 bra 	$L__BB0_33;
	ld.global.u32 	%r690, [%rd7+260];
	xor.b32  	%r1052, %r1052, %r690;
	ld.global.u32 	%r691, [%rd7+264];
	xor.b32  	%r1051, %r1051, %r691;
	ld.global.u32 	%r692, [%rd7+268];
	xor.b32  	%r1050, %r1050, %r692;
	ld.global.u32 	%r693, [%rd7+272];
	xor.b32  	%r1049, %r1049, %r693;
	ld.global.u32 	%r694, [%rd7+276];
	xor.b32  	%r1048, %r1048, %r694;
$L__BB0_33:
	and.b32  	%r696, %r595, 16384;
	setp.eq.s32 	%p18, %r696, 0;
	@%p18 bra 	$L__BB0_35;
	ld.global.u32 	%r697, [%rd7+280];
	xor.b32  	%r1052, %r1052, %r697;
	ld.global.u32 	%r698, [%rd7+284];
	xor.b32  	%r1051, %r1051, %r698;
	ld.global.u32 	%r699, [%rd7+288];
	xor.b32  	%r1050, %r1050, %r699;
	ld.global.u32 	%r700, [%rd7+292];
	xor.b32  	%r1049, %r1049, %r700;
	ld.global.u32 	%r701, [%rd7+296];
	xor.b32  	%r1048, %r1048, %r701;
$L__BB0_35:
	and.b32  	%r703, %r595, 32768;
	setp.eq.s32 	%p19, %r703, 0;
	@%p19 bra 	$L__BB0_37;
	ld.global.u32 	%r704, [%rd7+300];
	xor.b32  	%r1052, %r1052, %r704;
	ld.global.u32 	%r705, [%rd7+304];
	xor.b32  	%r1051, %r1051, %r705;
	ld.global.u32 	%r706, [%rd7+308];
	xor.b32  	%r1050, %r1050, %r706;
	ld.global.u32 	%r707, [%rd7+312];
	xor.b32  	%r1049, %r1049, %r707;
	ld.global.u32 	%r708, [%rd7+316];
	xor.b32  	%r1048, %r1048, %r708;
$L__BB0_37:
	add.s32 	%r1047, %r1047, 16;
	setp.ne.s32 	%p20, %r1047, 32;
	@%p20 bra 	$L__BB0_5;
	mad.lo.s32 	%r709, %r1041, -31, %r19;
	add.s32 	%r1041, %r709, 1;
	setp.ne.s32 	%p21, %r1041, 5;
	@%p21 bra 	$L__BB0_4;
	st.local.u32 	[%rd1+4], %r1052;
	st.local.v2.u32 	[%rd1+8], {%r1051, %r1050};
	st.local.v2.u32 	[%rd1+16], {%r1049, %r1048};
	setp.eq.s64 	%p22, %rd5, 1;
	@%p22 bra 	$L__BB0_114;
	mov.b32 	%r1048, 0;
	mov.u32 	%r1049, %r1048;
	mov.u32 	%r1050, %r1048;
	mov.u32 	%r1051, %r1048;
	mov.u32 	%r1052, %r1048;
	mov.u32 	%r1133, %r1048;
$L__BB0_41:
	mul.wide.u32 	%rd38, %r1133, 4;
	add.s64 	%rd39, %rd1, %rd38;
	ld.local.u32 	%r194, [%rd39+4];
	shl.b32 	%r195, %r1133, 5;
	mov.b32 	%r1139, 0;
$L__BB0_42:
	.pragma "nounroll";
	shr.u32 	%r712, %r194, %r1139;
	and.b32  	%r713, %r712, 1;
	setp.eq.b32 	%p23, %r713, 1;
	not.pred 	%p24, %p23;
	add.s32 	%r714, %r195, %r1139;
	mul.lo.s32 	%r715, %r714, 5;
	mul.wide.u32 	%rd40, %r715, 4;
	add.s64 	%rd8, %rd6, %rd40;
	@%p24 bra 	$L__BB0_44;
	ld.global.u32 	%r716, [%rd8];
	xor.b32  	%r1052, %r1052, %r716;
	ld.global.u32 	%r717, [%rd8+4];
	xor.b32  	%r1051, %r1051, %r717;
	ld.global.u32 	%r718, [%rd8+8];
	xor.b32  	%r1050, %r1050, %r718;
	ld.global.u32 	%r719, [%rd8+12];
	xor.b32  	%r1049, %r1049, %r719;
	ld.global.u32 	%r720, [%rd8+16];
	xor.b32  	%r1048, %r1048, %r720;
$L__BB0_44:
	and.b32  	%r722, %r712, 2;
	setp.eq.s32 	%p25, %r722, 0;
	@%p25 bra 	$L__BB0_46;
	ld.global.u32 	%r723, [%rd8+20];
	xor.b32  	%r1052, %r1052, %r723;
	ld.global.u32 	%r724, [%rd8+24];
	xor.b32  	%r1051, %r1051, %r724;
	ld.global.u32 	%r725, [%rd8+28];
	xor.b32  	%r1050, %r1050, %r725;
	ld.global.u32 	%r726, [%rd8+32];
	xor.b32  	%r1049, %r1049, %r726;
	ld.global.u32 	%r727, [%rd8+36];
	xor.b32  	%r1048, %r1048, %r727;
$L__BB0_46:
	and.b32  	%r729, %r712, 4;
	setp.eq.s32 	%p26, %r729, 0;
	@%p26 bra 	$L__BB0_48;
	ld.global.u32 	%r730, [%rd8+40];
	xor.b32  	%r1052, %r1052, %r730;
	ld.global.u32 	%r731, [%rd8+44];
	xor.b32  	%r1051, %r1051, %r731;
	ld.global.u32 	%r732, [%rd8+48];
	xor.b32  	%r1050, %r1050, %r732;
	ld.global.u32 	%r733, [%rd8+52];
	xor.b32  	%r1049, %r1049, %r733;
	ld.global.u32 	%r734, [%rd8+56];
	xor.b32  	%r1048, %r1048, %r734;
$L__BB0_48:
	and.b32  	%r736, %r712, 8;
	setp.eq.s32 	%p27, %r736, 0;
	@%p27 bra 	$L__BB0_50;
	ld.global.u32 	%r737, [%rd8+60];
	xor.b32  	%r1052, %r1052, %r737;
	ld.global.u32 	%r738, [%rd8+64];
	xor.b32  	%r1051, %r1051, %r738;
	ld.global.u32 	%r739, [%rd8+68];
	xor.b32  	%r1050, %r1050, %r739;
	ld.global.u32 	%r740, [%rd8+72];
	xor.b32  	%r1049, %r1049, %r740;
	ld.global.u32 	%r741, [%rd8+76];
	xor.b32  	%r1048, %r1048, %r741;
$L__BB0_50:
	and.b32  	%r743, %r712, 16;
	setp.eq.s32 	%p28, %r743, 0;
	@%p28 bra 	$L__BB0_52;
	ld.global.u32 	%r744, [%rd8+80];
	xor.b32  	%r1052, %r1052, %r744;
	ld.global.u32 	%r745, [%rd8+84];
	xor.b32  	%r1051, %r1051, %r745;
	ld.global.u32 	%r746, [%rd8+88];
	xor.b32  	%r1050, %r1050, %r746;
	ld.global.u32 	%r747, [%rd8+92];
	xor.b32  	%r1049, %r1049, %r747;
	ld.global.u32 	%r748, [%rd8+96];
	xor.b32  	%r1048, %r1048, %r748;
$L__BB0_52:
	and.b32  	%r750, %r712, 32;
	setp.eq.s32 	%p29, %r750, 0;
	@%p29 bra 	$L__BB0_54;
	ld.global.u32 	%r751, [%rd8+100];
	xor.b32  	%r1052, %r1052, %r751;
	ld.global.u32 	%r752, [%rd8+104];
	xor.b32  	%r1051, %r1051, %r752;
	ld.global.u32 	%r753, [%rd8+108];
	xor.b32  	%r1050, %r1050, %r753;
	ld.global.u32 	%r754, [%rd8+112];
	xor.b32  	%r1049, %r1049, %r754;
	ld.global.u32 	%r755, [%rd8+116];
	xor.b32  	%r1048, %r1048, %r755;
$L__BB0_54:
	and.b32  	%r757, %r712, 64;
	setp.eq.s32 	%p30, %r757, 0;
	@%p30 bra 	$L__BB0_56;
	ld.global.u32 	%r758, [%rd8+120];
	xor.b32  	%r1052, %r1052, %r758;
	ld.global.u32 	%r759, [%rd8+124];
	xor.b32  	%r1051, %r1051, %r759;
	ld.global.u32 	%r760, [%rd8+128];
	xor.b32  	%r1050, %r1050, %r760;
	ld.global.u32 	%r761, [%rd8+132];
	xor.b32  	%r1049, %r1049, %r761;
	ld.global.u32 	%r762, [%rd8+136];
	xor.b32  	%r1048, %r1048, %r762;
$L__BB0_56:
	and.b32  	%r764, %r712, 128;
	setp.eq.s32 	%p31, %r764, 0;
	@%p31 bra 	$L__BB0_58;
	ld.global.u32 	%r765, [%rd8+140];
	xor.b32  	%r1052, %r1052, %r765;
	ld.global.u32 	%r766, [%rd8+144];
	xor.b32  	%r1051, %r1051, %r766;
	ld.global.u32 	%r767, [%rd8+148];
	xor.b32  	%r1050, %r1050, %r767;
	ld.global.u32 	%r768, [%rd8+152];
	xor.b32  	%r1049, %r1049, %r768;
	ld.global.u32 	%r769, [%rd8+156];
	xor.b32  	%r1048, %r1048, %r769;
$L__BB0_58:
	and.b32  	%r771, %r712, 256;
	setp.eq.s32 	%p32, %r771, 0;
	@%p32 bra 	$L__BB0_60;
	ld.global.u32 	%r772, [%rd8+160];
	xor.b32  	%r1052, %r1052, %r772;
	ld.global.u32 	%r773, [%rd8+164];
	xor.b32  	%r1051, %r1051, %r773;
	ld.global.u32 	%r774, [%rd8+168];
	xor.b32  	%r1050, %r1050, %r774;
	ld.global.u32 	%r775, [%rd8+172];
	xor.b32  	%r1049, %r1049, %r775;
	ld.global.u32 	%r776, [%rd8+176];
	xor.b32  	%r1048, %r1048, %r776;
$L__BB0_60:
	and.b32  	%r778, %r712, 512;
	setp.eq.s32 	%p33, %r778, 0;
	@%p33 bra 	$L__BB0_62;
	ld.global.u32 	%r779, [%rd8+180];
	xor.b32  	%r1052, %r1052, %r779;
	ld.global.u32 	%r780, [%rd8+184];
	xor.b32  	%r1051, %r1051, %r780;
	ld.global.u32 	%r781, [%rd8+188];
	xor.b32  	%r1050, %r1050, %r781;
	ld.global.u32 	%r782, [%rd8+192];
	xor.b32  	%r1049, %r1049, %r782;
	ld.global.u32 	%r783, [%rd8+196];
	xor.b32  	%r1048, %r1048, %r783;
$L__BB0_62:
	and.b32  	%r785, %r712, 1024;
	setp.eq.s32 	%p34, %r785, 0;
	@%p34 bra 	$L__BB0_64;
	ld.global.u32 	%r786, [%rd8+200];
	xor.b32  	%r1052, %r1052, %r786;
	ld.global.u32 	%r787, [%rd8+204];
	xor.b32  	%r1051, %r1051, %r787;
	ld.global.u32 	%r788, [%rd8+208];
	xor.b32  	%r1050, %r1050, %r788;
	ld.global.u32 	%r789, [%rd8+212];
	xor.b32  	%r1049, %r1049, %r789;
	ld.global.u32 	%r790, [%rd8+216];
	xor.b32  	%r1048, %r1048, %r790;
$L__BB0_64:
	and.b32  	%r792, %r712, 2048;
	setp.eq.s32 	%p35, %r792, 0;
	@%p35 bra 	$L__BB0_66;
	ld.global.u32 	%r793, [%rd8+220];
	xor.b32  	%r1052, %r1052, %r793;
	ld.global.u32 	%r794, [%rd8+224];
	xor.b32  	%r1051, %r1051, %r794;
	ld.global.u32 	%r795, [%rd8+228];
	xor.b32  	%r1050, %r1050, %r795;
	ld.global.u32 	%r796, [%rd8+232];
	xor.b32  	%r1049, %r1049, %r796;
	ld.global.u32 	%r797, [%rd8+236];
	xor.b32  	%r1048, %r1048, %r797;
$L__BB0_66:
	and.b32  	%r799, %r712, 4096;
	setp.eq.s32 	%p36, %r799, 0;
	@%p36 bra 	$L__BB0_68;
	ld.global.u32 	%r800, [%rd8+240];
	xor.b32  	%r1052, %r1052, %r800;
	ld.global.u32 	%r801, [%rd8+244];
	xor.b32  	%r1051, %r1051, %r801;
	ld.global.u32 	%r802, [%rd8+248];
	xor.b32  	%r1050, %r1050, %r802;
	ld.global.u32 	%r803, [%rd8+252];
	xor.b32  	%r1049, %r1049, %r803;
	ld.global.u32 	%r804, [%rd8+256];
	xor.b32  	%r1048, %r1048, %r804;
$L__BB0_68:
	and.b32  	%r806, %r712, 8192;
	setp.eq.s32 	%p37, %r806, 0;
	@%p37 bra 	$L__BB0_70;
	ld.global.u32 	%r807, [%rd8+260];
	xor.b32  	%r1052, %r1052, %r807;
	ld.global.u32 	%r808, [%rd8+264];
	xor.b32  	%r1051, %r1051, %r808;
	ld.global.u32 	%r809, [%rd8+268];
	xor.b32  	%r1050, %r1050, %r809;
	ld.global.u32 	%r810, [%rd8+272];
	xor.b32  	%r1049, %r1049, %r810;
	ld.global.u32 	%r811, [%rd8+276];
	xor.b32  	%r1048, %r1048, %r811;
$L__BB0_70:
	and.b32  	%r813, %r712, 16384;
	setp.eq.s32 	%p38, %r813, 0;
	@%p38 bra 	$L__BB0_72;
	ld.global.u32 	%r814, [%rd8+280];
	xor.b32  	%r1052, %r1052, %r814;
	ld.global.u32 	%r815, [%rd8+284];
	xor.b32  	%r1051, %r1051, %r815;
	ld.global.u32 	%r816, [%rd8+288];
	xor.b32  	%r1050, %r1050, %r816;
	ld.global.u32 	%r817, [%rd8+292];
	xor.b32  	%r1049, %r1049, %r817;
	ld.global.u32 	%r818, [%rd8+296];
	xor.b32  	%r1048, %r1048, %r818;
$L__BB0_72:
	and.b32  	%r820, %r712, 32768;
	setp.eq.s32 	%p39, %r820, 0;
	@%p39 bra 	$L__BB0_74;
	ld.global.u32 	%r821, [%rd8+300];
	xor.b32  	%r1052, %r1052, %r821;
	ld.global.u32 	%r822, [%rd8+304];
	xor.b32  	%r1051, %r1051, %r822;
	ld.global.u32 	%r823, [%rd8+308];
	xor.b32  	%r1050, %r1050, %r823;
	ld.global.u32 	%r824, [%rd8+312];
	xor.b32  	%r1049, %r1049, %r824;
	ld.global.u32 	%r825, [%rd8+316];
	xor.b32  	%r1048, %r1048, %r825;
$L__BB0_74:
	add.s32 	%r1139, %r1139, 16;
	setp.ne.s32 	%p40, %r1139, 32;
	@%p40 bra 	$L__BB0_42;
	mad.lo.s32 	%r826, %r1133, -31, %r195;
	add.s32 	%r1133, %r826, 1;
	setp.ne.s32 	%p41, %r1133, 5;
	@%p41 bra 	$L__BB0_41;
	st.local.u32 	[%rd1+4], %r1052;
	st.local.v2.u32 	[%rd1+8], {%r1051, %r1050};
	st.local.v2.u32 	[%rd1+16], {%r1049, %r1048};
	setp.ne.s64 	%p42, %rd5, 3;
	@%p42 bra 	$L__BB0_114;
	mov.b32 	%r1048, 0;
	mov.u32 	%r1049, %r1048;
	mov.u32 	%r1050, %r1048;
	mov.u32 	%r1051, %r1048;
	mov.u32 	%r1052, %r1048;
	mov.u32 	%r1225, %r1048;
$L__BB0_78:
	mul.wide.u32 	%rd41, %r1225, 4;
	add.s64 	%rd42, %rd1, %rd41;
	ld.local.u32 	%r370, [%rd42+4];
	shl.b32 	%r371, %r1225, 5;
	mov.b32 	%r1231, 0;
$L__BB0_79:
	.pragma "nounroll";
	shr.u32 	%r829, %r370, %r1231;
	and.b32  	%r830, %r829, 1;
	setp.eq.b32 	%p43, %r830, 1;
	not.pred 	%p44, %p43;
	add.s32 	%r831, %r371, %r1231;
	mul.lo.s32 	%r832, %r831, 5;
	mul.wide.u32 	%rd43, %r832, 4;
	add.s64 	%rd9, %rd6, %rd43;
	@%p44 bra 	$L__BB0_81;
	ld.global.u32 	%r833, [%rd9];
	xor.b32  	%r1052, %r1052, %r833;
	ld.global.u32 	%r834, [%rd9+4];
	xor.b32  	%r1051, %r1051, %r834;
	ld.global.u32 	%r835, [%rd9+8];
	xor.b32  	%r1050, %r1050, %r835;
	ld.global.u32 	%r836, [%rd9+12];
	xor.b32  	%r1049, %r1049, %r836;
	ld.global.u32 	%r837, [%rd9+16];
	xor.b32  	%r1048, %r1048, %r837;
$L__BB0_81:
	and.b32  	%r839, %r829, 2;
	setp.eq.s32 	%p45, %r839, 0;
	@%p45 bra 	$L__BB0_83;
	ld.global.u32 	%r840, [%rd9+20];
	xor.b32  	%r1052, %r1052, %r840;
	ld.global.u32 	%r841, [%rd9+24];
	xor.b32  	%r1051, %r1051, %r841;
	ld.global.u32 	%r842, [%rd9+28];
	xor.b32  	%r1050, %r1050, %r842;
	ld.global.u32 	%r843, [%rd9+32];
	xor.b32  	%r1049, %r1049, %r843;
	ld.global.u32 	%r844, [%rd9+36];
	xor.b32  	%r1048, %r1048, %r844;
$L__BB0_83:
	and.b32  	%r846, %r829, 4;
	setp.eq.s32 	%p46, %r846, 0;
	@%p46 bra 	$L__BB0_85;
	ld.global.u32 	%r847, [%rd9+40];
	xor.b32  	%r1052, %r1052, %r847;
	ld.global.u32 	%r848, [%rd9+44];
	xor.b32  	%r1051, %r1051, %r848;
	ld.global.u32 	%r849, [%rd9+48];
	xor.b32  	%r1050, %r1050, %r849;
	ld.global.u32 	%r850, [%rd9+52];
	xor.b32  	%r1049, %r1049, %r850;
	ld.global.u32 	%r851, [%rd9+56];
	xor.b32  	%r1048, %r1048, %r851;
$L__BB0_85:
	and.b32  	%r853, %r829, 8;
	setp.eq.s32 	%p47, %r853, 0;
	@%p47 bra 	$L__BB0_87;
	ld.global.u32 	%r854, [%rd9+60];
	xor.b32  	%r1052, %r1052, %r854;
	ld.global.u32 	%r855, [%rd9+64];
	xor.b32  	%r1051, %r1051, %r855;
	ld.global.u32 	%r856, [%rd9+68];
	xor.b32  	%r1050, %r1050, %r856;
	ld.global.u32 	%r857, [%rd9+72];
	xor.b32  	%r1049, %r1049, %r857;
	ld.global.u32 	%r858, [%rd9+76];
	xor.b32  	%r1048, %r1048, %r858;
$L__BB0_87:
	and.b32  	%r860, %r829, 16;
	setp.eq.s32 	%p48, %r860, 0;
	@%p48 bra 	$L__BB0_89;
	ld.global.u32 	%r861, [%rd9+80];
	xor.b32  	%r1052, %r1052, %r861;
	ld.global.u32 	%r862, [%rd9+84];
	xor.b32  	%r1051, %r1051, %r862;
	ld.global.u32 	%r863, [%rd9+88];
	xor.b32  	%r1050, %r1050, %r863;
	ld.global.u32 	%r864, [%rd9+92];
	xor.b32  	%r1049, %r1049, %r864;
	ld.global.u32 	%r865, [%rd9+96];
	xor.b32  	%r1048, %r1048, %r865;
$L__BB0_89:
	and.b32  	%r867, %r829, 32;
	setp.eq.s32 	%p49, %r867, 0;
	@%p49 bra 	$L__BB0_91;
	ld.global.u32 	%r868, [%rd9+100];
	xor.b32  	%r1052, %r1052, %r868;
	ld.global.u32 	%r869, [%rd9+104];
	xor.b32  	%r1051, %r1051, %r869;
	ld.global.u32 	%r870, [%rd9+108];
	xor.b32  	%r1050, %r1050, %r870;
	ld.global.u32 	%r871, [%rd9+112];
	xor.b32  	%r1049, %r1049, %r871;
	ld.global.u32 	%r872, [%rd9+116];
	xor.b32  	%r1048, %r1048, %r872;
$L__BB0_91:
	and.b32  	%r874, %r829, 64;
	setp.eq.s32 	%p50, %r874, 0;
	@%p50 bra 	$L__BB0_93;
	ld.global.u32 	%r875, [%rd9+120];
	xor.b32  	%r1052, %r1052, %r875;
	ld.global.u32 	%r876, [%rd9+124];
	xor.b32  	%r1051, %r1051, %r876;
	ld.global.u32 	%r877, [%rd9+128];
	xor.b32  	%r1050, %r1050, %r877;
	ld.global.u32 	%r878, [%rd9+132];
	xor.b32  	%r1049, %r1049, %r878;
	ld.global.u32 	%r879, [%rd9+136];
	xor.b32  	%r1048, %r1048, %r879;
$L__BB0_93:
	and.b32  	%r881, %r829, 128;
	setp.eq.s32 	%p51, %r881, 0;
	@%p51 bra 	$L__BB0_95;
	ld.global.u32 	%r882, [%rd9+140];
	xor.b32  	%r1052, %r1052, %r882;
	ld.global.u32 	%r883, [%rd9+144];
	xor.b32  	%r1051, %r1051, %r883;
	ld.global.u32 	%r884, [%rd9+148];
	xor.b32  	%r1050, %r1050, %r884;
	ld.global.u32 	%r885, [%rd9+152];
	xor.b32  	%r1049, %r1049, %r885;
	ld.global.u32 	%r886, [%rd9+156];
	xor.b32  	%r1048, %r1048, %r886;
$L__BB0_95:
	and.b32  	%r888, %r829, 256;
	setp.eq.s32 	%p52, %r888, 0;
	@%p52 bra 	$L__BB0_97;
	ld.global.u32 	%r889, [%rd9+160];
	xor.b32  	%r1052, %r1052, %r889;
	ld.global.u32 	%r890, [%rd9+164];
	xor.b32  	%r1051, %r1051, %r890;
	ld.global.u32 	%r891, [%rd9+168];
	xor.b32  	%r1050, %r1050, %r891;
	ld.global.u32 	%r892, [%rd9+172];
	xor.b32  	%r1049, %r1049, %r892;
	ld.global.u32 	%r893, [%rd9+176];
	xor.b32  	%r1048, %r1048, %r893;
$L__BB0_97:
	and.b32  	%r895, %r829, 512;
	setp.eq.s32 	%p53, %r895, 0;
	@%p53 bra 	$L__BB0_99;
	ld.global.u32 	%r896, [%rd9+180];
	xor.b32  	%r1052, %r1052, %r896;
	ld.global.u32 	%r897, [%rd9+184];
	xor.b32  	%r1051, %r1051, %r897;
	ld.global.u32 	%r898, [%rd9+188];
	xor.b32  	%r1050, %r1050, %r898;
	ld.global.u32 	%r899, [%rd9+192];
	xor.b32  	%r1049, %r1049, %r899;
	ld.global.u32 	%r900, [%rd9+196];
	xor.b32  	%r1048, %r1048, %r900;
$L__BB0_99:
	and.b32  	%r902, %r829, 1024;
	setp.eq.s32 	%p54, %r902, 0;
	@%p54 bra 	$L__BB0_101;
	ld.global.u32 	%r903, [%rd9+200];
	xor.b32  	%r1052, %r1052, %r903;
	ld.global.u32 	%r904, [%rd9+204];
	xor.b32  	%r1051, %r1051, %r904;
	ld.global.u32 	%r905, [%rd9+208];
	xor.b32  	%r1050, %r1050, %r905;
	ld.global.u32 	%r906, [%rd9+212];
	xor.b32  	%r1049, %r1049, %r906;
	ld.global.u32 	%r907, [%rd9+216];
	xor.b32  	%r1048, %r1048, %r907;
$L__BB0_101:
	and.b32  	%r909, %r829, 2048;
	setp.eq.s32 	%p55, %r909, 0;
	@%p55 bra 	$L__BB0_103;
	ld.global.u32 	%r910, [%rd9+220];
	xor.b32  	%r1052, %r1052, %r910;
	ld.global.u32 	%r911, [%rd9+224];
	xor.b32  	%r1051, %r1051, %r911;
	ld.global.u32 	%r912, [%rd9+228];
	xor.b32  	%r1050, %r1050, %r912;
	ld.global.u32 	%r913, [%rd9+232];
	xor.b32  	%r1049, %r1049, %r913;
	ld.global.u32 	%r914, [%rd9+236];
	xor.b32  	%r1048, %r1048, %r914;
$L__BB0_103:
	and.b32  	%r916, %r829, 4096;
	setp.eq.s32 	%p56, %r916, 0;
	@%p56 bra 	$L__BB0_105;
	ld.global.u32 	%r917, [%rd9+240];
	xor.b32  	%r1052, %r1052, %r917;
	ld.global.u32 	%r918, [%rd9+244];
	xor.b32  	%r1051, %r1051, %r918;
	ld.global.u32 	%r919, [%rd9+248];
	xor.b32  	%r1050, %r1050, %r919;
	ld.global.u32 	%r920, [%rd9+252];
	xor.b32  	%r1049, %r1049, %r920;
	ld.global.u32 	%r921, [%rd9+256];
	xor.b32  	%r1048, %r1048, %r921;
$L__BB0_105:
	and.b32  	%r923, %r829, 8192;
	setp.eq.s32 	%p57, %r923, 0;
	@%p57 bra 	$L__BB0_107;
	ld.global.u32 	%r924, [%rd9+260];
	xor.b32  	%r1052, %r1052, %r924;
	ld.global.u32 	%r925, [%rd9+264];
	xor.b32  	%r1051, %r1051, %r925;
	ld.global.u32 	%r926, [%rd9+268];
	xor.b32  	%r1050, %r1050, %r926;
	ld.global.u32 	%r927, [%rd9+272];
	xor.b32  	%r1049, %r1049, %r927;
	ld.global.u32 	%r928, [%rd9+276];
	xor.b32  	%r1048, %r1048, %r928;
$L__BB0_107:
	and.b32  	%r930, %r829, 16384;
	setp.eq.s32 	%p58, %r930, 0;
	@%p58 bra 	$L__BB0_109;
	ld.global.u32 	%r931, [%rd9+280];
	xor.b32  	%r1052, %r1052, %r931;
	ld.global.u32 	%r932, [%rd9+284];
	xor.b32  	%r1051, %r1051, %r932;
	ld.global.u32 	%r933, [%rd9+288];
	xor.b32  	%r1050, %r1050, %r933;
	ld.global.u32 	%r934, [%rd9+292];
	xor.b32  	%r1049, %r1049, %r934;
	ld.global.u32 	%r935, [%rd9+296];
	xor.b32  	%r1048, %r1048, %r935;
$L__BB0_109:
	and.b32  	%r937, %r829, 32768;
	setp.eq.s32 	%p59, %r937, 0;
	@%p59 bra 	$L__BB0_111;
	ld.global.u32 	%r938, [%rd9+300];
	xor.b32  	%r1052, %r1052, %r938;
	ld.global.u32 	%r939, [%rd9+304];
	xor.b32  	%r1051, %r1051, %r939;
	ld.global.u32 	%r940, [%rd9+308];
	xor.b32  	%r1050, %r1050, %r940;
	ld.global.u32 	%r941, [%rd9+312];
	xor.b32  	%r1049, %r1049, %r941;
	ld.global.u32 	%r942, [%rd9+316];
	xor.b32  	%r1048, %r1048, %r942;
$L__BB0_111:
	add.s32 	%r1231, %r1231, 16;
	setp.ne.s32 	%p60, %r1231, 32;
	@%p60 bra 	$L__BB0_79;
	mad.lo.s32 	%r943, %r1225, -31, %r371;
	add.s32 	%r1225, %r943, 1;
	setp.ne.s32 	%p61, %r1225, 5;
	@%p61 bra 	$L__BB0_78;
	st.local.u32 	[%rd1+4], %r1052;
	st.local.v2.u32 	[%rd1+8], {%r1051, %r1050};
	st.local.v2.u32 	[%rd1+16], {%r1049, %r1048};
$L__BB0_114:
	shr.u64 	%rd64, %rd4, 2;
	add.s32 	%r1035, %r1035, 1;
	setp.gt.u64 	%p62, %rd4, 3;
	@%p62 bra 	$L__BB0_2;
$L__BB0_115:
	setp.le.s64 	%p63, %rd30, %rd2;
	mov.b64 	%rd72, 0;
	@%p63 bra 	$L__BB0_126;
	add.s64 	%rd45, %rd3, %rd2;
	max.s64 	%rd46, %rd30, %rd45;
	setp.lt.s64 	%p64, %rd45, %rd30;
	selp.u64 	%rd11, 1, 0, %p64;
	add.s64 	%rd47, %rd45, %rd11;
	sub.s64 	%rd12, %rd46, %rd47;
	and.b64  	%rd48, %rd12, -4294967296;
	setp.ne.s64 	%p65, %rd48, 0;
	@%p65 bra 	$L__BB0_118;
	cvt.u32.u64 	%r944, %rd3;
	cvt.u32.u64 	%r945, %rd12;
	div.u32 	%r946, %r945, %r944;
	cvt.u64.u32 	%rd65, %r946;
	bra.uni 	$L__BB0_119;
$L__BB0_118:
	div.u64 	%rd65, %rd12, %rd3;
$L__BB0_119:
	add.s64 	%rd51, %rd65, %rd11;
	add.s64 	%rd16, %rd51, 1;
	and.b64  	%rd70, %rd16, 3;
	setp.lt.u64 	%p66, %rd51, 3;
	mov.b64 	%rd72, 0;
	@%p66 bra 	$L__BB0_123;
	and.b64  	%rd66, %rd16, -4;
	mov.b64 	%rd72, 0;
$L__BB0_121:
	shr.u32 	%r947, %r1052, 2;
	xor.b32  	%r948, %r947, %r1052;
	shl.b32 	%r949, %r1048, 4;
	shl.b32 	%r950, %r948, 1;
	xor.b32  	%r951, %r950, %r949;
	xor.b32  	%r952, %r951, %r948;
	xor.b32  	%r953, %r952, %r1048;
	add.s32 	%r954, %r1322, -638133224;
	add.s32 	%r955, %r954, %r953;
	add.s32 	%r956, %r955, 362437;
	cvt.rn.f32.u32 	%f1, %r956;
	fma.rn.f32 	%f2, %f1, 0f2F800000, 0f2F000000;
	shr.u32 	%r957, %r1051, 2;
	xor.b32  	%r958, %r957, %r1051;
	shl.b32 	%r959, %r953, 4;
	shl.b32 	%r960, %r958, 1;
	xor.b32  	%r961, %r960, %r959;
	xor.b32  	%r962, %r961, %r958;
	xor.b32  	%r963, %r962, %r953;
	add.s32 	%r964, %r954, %r963;
	add.s32 	%r965, %r964, 724874;
	cvt.rn.f32.u32 	%f3, %r965;
	fma.rn.f32 	%f4, %f3, 0f2F800000, 0f2F000000;
	mul.f32 	%f5, %f4, %f4;
	fma.rn.f32 	%f6, %f2, %f2, %f5;
	setp.le.f32 	%p67, %f6, 0f3F800000;
	selp.u64 	%rd53, 1, 0, %p67;
	add.s64 	%rd54, %rd72, %rd53;
	shr.u32 	%r966, %r1050, 2;
	xor.b32  	%r967, %r966, %r1050;
	shl.b32 	%r968, %r963, 4;
	shl.b32 	%r969, %r967, 1;
	xor.b32  	%r970, %r969, %r968;
	xor.b32  	%r971, %r970, %r967;
	xor.b32  	%r972, %r971, %r963;
	add.s32 	%r973, %r954, %r972;
	add.s32 	%r974, %r973, 1087311;
	cvt.rn.f32.u32 	%f7, %r974;
	fma.rn.f32 	%f8, %f7, 0f2F800000, 0f2F000000;
	shr.u32 	%r975, %r1049, 2;
	xor.b32  	%r976, %r975, %r1049;
	shl.b32 	%r977, %r972, 4;
	shl.b32 	%r978, %r976, 1;
	xor.b32  	%r979, %r978, %r977;
	xor.b32  	%r980, %r979, %r976;
	xor.b32  	%r1052, %r980, %r972;
	add.s32 	%r981, %r954, %r1052;
	add.s32 	%r982, %r981, 1449748;
	cvt.rn.f32.u32 	%f9, %r982;
	fma.rn.f32 	%f10, %f9, 0f2F800000, 0f2F000000;
	mul.f32 	%f11, %f10, %f10;
	fma.rn.f32 	%f12, %f8, %f8, %f11;
	setp.le.f32 	%p68, %f12, 0f3F800000;
	selp.u64 	%rd55, 1, 0, %p68;
	add.s64 	%rd56, %rd54, %rd55;
	shr.u32 	%r983, %r1048, 2;
	xor.b32  	%r984, %r983, %r1048;
	shl.b32 	%r985, %r1052, 4;
	shl.b32 	%r986, %r984, 1;
	xor.b32  	%r987, %r986, %r985;
	xor.b32  	%r988, %r987, %r984;
	xor.b32  	%r1051, %r988, %r1052;
	add.s32 	%r989, %r954, %r1051;
	add.s32 	%r990, %r989, 1812185;
	cvt.rn.f32.u32 	%f13, %r990;
	fma.rn.f32 	%f14, %f13, 0f2F800000, 0f2F000000;
	shr.u32 	%r991, %r953, 2;
	xor.b32  	%r992, %r991, %r953;
	shl.b32 	%r993, %r1051, 4;
	shl.b32 	%r994, %r992, 1;
	xor.b32  	%r995, %r994, %r993;
	xor.b32  	%r996, %r995, %r992;
	xor.b32  	%r1050, %r996, %r1051;
	add.s32 	%r997, %r954, %r1050;
	add.s32 	%r998, %r997, 2174622;
	cvt.rn.f32.u32 	%f15, %r998;
	fma.rn.f32 	%f16, %f15, 0f2F800000, 0f2F000000;
	mul.f32 	%f17, %f16, %f16;
	fma.rn.f32 	%f18, %f14, %f14, %f17;
	setp.le.f32 	%p69, %f18, 0f3F800000;
	selp.u64 	%rd57, 1, 0, %p69;
	add.s64 	%rd58, %rd56, %rd57;
	shr.u32 	%r999, %r963, 2;
	xor.b32  	%r1000, %r999, %r963;
	shl.b32 	%r1001, %r1050, 4;
	shl.b32 	%r1002, %r1000, 1;
	xor.b32  	%r1003, %r1002, %r1001;
	xor.b32  	%r1004, %r1003, %r1000;
	xor.b32  	%r1049, %r1004, %r1050;
	add.s32 	%r1005, %r954, %r1049;
	add.s32 	%r1006, %r1005, 2537059;
	cvt.rn.f32.u32 	%f19, %r1006;
	fma.rn.f32 	%f20, %f19, 0f2F800000, 0f2F000000;
	shr.u32 	%r1007, %r972, 2;
	xor.b32  	%r1008, %r1007, %r972;
	shl.b32 	%r1009, %r1049, 4;
	shl.b32 	%r1010, %r1008, 1;
	xor.b32  	%r1011, %r1010, %r1009;
	xor.b32  	%r1012, %r1011, %r1008;
	xor.b32  	%r1048, %r1012, %r1049;
	add.s32 	%r1013, %r954, %r1048;
	add.s32 	%r1014, %r1013, 2899496;
	cvt.rn.f32.u32 	%f21, %r1014;
	fma.rn.f32 	%f22, %f21, 0f2F800000, 0f2F000000;
	mul.f32 	%f23, %f22, %f22;
	fma.rn.f32 	%f24, %f20, %f20, %f23;
	setp.le.f32 	%p70, %f24, 0f3F800000;
	selp.u64 	%rd59, 1, 0, %p70;
	add.s64 	%rd72, %rd58, %rd59;
	add.s32 	%r1322, %r1322, 2899496;
	add.s64 	%rd66, %rd66, -4;
	setp.ne.s64 	%p71, %rd66, 0;
	@%p71 bra 	$L__BB0_121;
	add.s32 	%r1328, %r1322, -638133224;
$L__BB0_123:
	setp.eq.s64 	%p72, %rd70, 0;
	@%p72 bra 	$L__BB0_126;
	add.s32 	%r1334, %r1328, 724874;
$L__BB0_125:
	.pragma "nounroll";
	mov.u32 	%r574, %r1050;
	mov.u32 	%r573, %r1049;
	mov.u32 	%r1050, %r1048;
	shr.u32 	%r1015, %r1052, 2;
	xor.b32  	%r1016, %r1015, %r1052;
	shl.b32 	%r1017, %r1050, 4;
	shl.b32 	%r1018, %r1016, 1;
	xor.b32  	%r1019, %r1018, %r1017;
	xor.b32  	%r1020, %r1019, %r1016;
	xor.b32  	%r1049, %r1020, %r1050;
	add.s32 	%r1021, %r1334, %r1049;
	add.s32 	%r1022, %r1021, -362437;
	cvt.rn.f32.u32 	%f25, %r1022;
	fma.rn.f32 	%f26, %f25, 0f2F800000, 0f2F000000;
	shr.u32 	%r1023, %r1051, 2;
	xor.b32  	%r1024, %r1023, %r1051;
	shl.b32 	%r1025, %r1049, 4;
	shl.b32 	%r1026, %r1024, 1;
	xor.b32  	%r1027, %r1026, %r1025;
	xor.b32  	%r1028, %r1027, %r1024;
	xor.b32  	%r1048, %r1028, %r1049;
	add.s32 	%r1029, %r1334, %r1048;
	cvt.rn.f32.u32 	%f27, %r1029;
	fma.rn.f32 	%f28, %f27, 0f2F800000, 0f2F000000;
	mul.f32 	%f29, %f28, %f28;
	fma.rn.f32 	%f30, %f26, %f26, %f29;
	setp.le.f32 	%p73, %f30, 0f3F800000;
	selp.u64 	%rd60, 1, 0, %p73;
	add.s64 	%rd72, %rd72, %rd60;
	add.s32 	%r1334, %r1334, 724874;
	add.s64 	%rd70, %rd70, -1;
	setp.ne.s64 	%p74, %rd70, 0;
	mov.u32 	%r1051, %r573;
	mov.u32 	%r1052, %r574;
	@%p74 bra 	$L__BB0_125;
$L__BB0_126:
	ld.param.u64 	%rd63, [_Z17montecarlo_kernelxPyj_param_1];
	cvta.to.global.u64 	%rd61, %rd63;
	atom.global.add.u64 	%rd62, [%rd61], %rd72;
	ret;

}


// ===== COMPILED SASS (sm_100) =====

	.target	sm_100

	.elftype	@"ET_EXEC"


//--------------------- .note.nv.tkinfo           --------------------------
	.section	.note.nv.tkinfo,"",@"SHT_NOTE"
	.sectionflags	@"SHF_NOTE_NV_TKINFO"
	.tkinfo
        /*0018*/ 	.word	0x00000002
        /*0030*/ 	.string	""
        /*0030*/ 	.string	"ptxas"
        /*0030*/ 	.string	"Cuda compilation tools, release 13.0, V13.0.88"
        /*0030*/ 	.string	"Build cuda_13.0.r13.0/compiler.36424714_0"
        /*0030*/ 	.string	"-arch sm_100 -m 64 "



//--------------------- .note.nv.cuinfo           --------------------------
	.section	.note.nv.cuinfo,"",@"SHT_NOTE"
	.sectionflags	@"SHF_NOTE_NV_CUINFO"
        /*0018*/ 	.short	0x0002
        /*001a*/ 	.short	0x0064
        /*001c*/ 	.short	0x0082
	.zero		2


//--------------------- .nv.info                  --------------------------
	.section	.nv.info,"",@"SHT_CUDA_INFO"
	.align	4


	//----- nvinfo : EIATTR_REGCOUNT
	.align		4
        /*0000*/ 	.byte	0x04, 0x2f
        /*0002*/ 	.short	(.L_10 - .L_9)
	.align		4
.L_9:
        /*0004*/ 	.word	index@(_Z17montecarlo_kernelxPyj)
        /*0008*/ 	.word	0x0000001f


	//----- nvinfo : EIATTR_FRAME_SIZE
	.align		4
.L_10:
        /*000c*/ 	.byte	0x04, 0x11
        /*000e*/ 	.short	(.L_12 - .L_11)
	.align		4
.L_11:
        /*0010*/ 	.word	index@($__internal_0_$__cuda_sm20_div_u64)
        /*0014*/ 	.word	0x00000030


	//----- nvinfo : EIATTR_FRAME_SIZE
	.align		4
.L_12:
        /*0018*/ 	.byte	0x04, 0x11
        /*001a*/ 	.short	(.L_14 - .L_13)
	.align		4
.L_13:
        /*001c*/ 	.word	index@(_Z17montecarlo_kernelxPyj)
        /*0020*/ 	.word	0x00000030


	//----- nvinfo : EIATTR_MIN_STACK_SIZE
	.align		4
.L_14:
        /*0024*/ 	.byte	0x04, 0x12
        /*0026*/ 	.short	(.L_16 - .L_15)
	.align		4
.L_15:
        /*0028*/ 	.word	index@(_Z17montecarlo_kernelxPyj)
        /*002c*/ 	.word	0x00000030
.L_16:


//--------------------- .nv.compat                --------------------------
	.section	.nv.compat,"",@"SHT_CUDA_COMPAT_INFO"
	.align	4
        /*0000*/ 	.byte	0x02, 0x09, 0x00, 0x00, 0x02, 0x02, 0x01, 0x00, 0x02, 0x05, 0x05, 0x00, 0x03, 0x07, 0x01, 0x01
        /*0010*/ 	.byte	0x02, 0x03, 0x00, 0x00, 0x02, 0x06, 0x01, 0x00, 0x04, 0x0b, 0x08, 0x00, 0x01, 0x00, 0x00, 0x00
        /*0020*/ 	.byte	0x00, 0x00, 0x00, 0x00


//--------------------- .nv.info._Z17montecarlo_kernelxPyj --------------------------
	.section	.nv.info._Z17montecarlo_kernelxPyj,"",@"SHT_CUDA_INFO"
	.sectionflags	@""
	.align	4


	//----- nvinfo : EIATTR_CUDA_API_VERSION
	.align		4
        /*0000*/ 	.byte	0x04, 0x37
        /*0002*/ 	.short	(.L_18 - .L_17)
.L_17:
        /*0004*/ 	.word	0x00000082


	//----- nvinfo : EIATTR_KPARAM_INFO
	.align		4
.L_18:
        /*0008*/ 	.byte	0x04, 0x17
        /*000a*/ 	.short	(.L_20 - .L_19)
.L_19:
        /*000c*/ 	.word	0x00000000
        /*0010*/ 	.short	0x0002
        /*0012*/ 	.short	0x0010
        /*0014*/ 	.byte	0x00, 0xf0, 0x11, 0x00


	//----- nvinfo : EIATTR_KPARAM_INFO
	.align		4
.L_20:
        /*0018*/ 	.byte	0x04, 0x17
        /*001a*/ 	.short	(.L_22 - .L_21)
.L_21:
        /*001c*/ 	.word	0x00000000
        /*0020*/ 	.short	0x0001
        /*0022*/ 	.short	0x0008
        /*0024*/ 	.byte	0x00, 0xf5, 0x21, 0x00


	//----- nvinfo : EIATTR_KPARAM_INFO
	.align		4
.L_22:
        /*0028*/ 	.byte	0x04, 0x17
        /*002a*/ 	.short	(.L_24 - .L_23)
.L_23:
        /*002c*/ 	.word	0x00000000
        /*0030*/ 	.short	0x0000
        /*0032*/ 	.short	0x0000
        /*0034*/ 	.byte	0x00, 0xf0, 0x21, 0x00


	//----- nvinfo : EIATTR_SPARSE_MMA_MASK
	.align		4
.L_24:
        /*0038*/ 	.byte	0x03, 0x50
        /*003a*/ 	.short	0x0000


	//----- nvinfo : EIATTR_MAXREG_COUNT
	.align		4
        /*003c*/ 	.byte	0x03, 0x1b
        /*003e*/ 	.short	0x00ff


	//----- nvinfo : EIATTR_MERCURY_ISA_VERSION
	.align		4
        /*0040*/ 	.byte	0x03, 0x5f
        /*0042*/ 	.short	0x0101


	//----- nvinfo : EIATTR_VRC_CTA_INIT_COUNT
	.align		4
        /*0044*/ 	.byte	0x02, 0x4a
	.zero		1
	.zero		1


	//----- nvinfo : EIATTR_EXIT_INSTR_OFFSETS
	.align		4
        /*0048*/ 	.byte	0x04, 0x1c
        /*004a*/ 	.short	(.L_26 - .L_25)


	//   ....[0]....
.L_25:
        /*004c*/ 	.word	0x000033e0


	//----- nvinfo : EIATTR_CRS_STACK_SIZE
	.align		4
.L_26:
        /*0050*/ 	.byte	0x04, 0x1e
        /*0052*/ 	.short	(.L_28 - .L_27)
.L_27:
        /*0054*/ 	.word	0x00000000


	//----- nvinfo : EIATTR_CBANK_PARAM_SIZE
	.align		4
.L_28:
        /*0058*/ 	.byte	0x03, 0x19
        /*005a*/ 	.short	0x0014


	//----- nvinfo : EIATTR_PARAM_CBANK
	.align		4
        /*005c*/ 	.byte	0x04, 0x0a
        /*005e*/ 	.short	(.L_30 - .L_29)
	.align		4
.L_29:
        /*0060*/ 	.word	index@(.nv.constant0._Z17montecarlo_kernelxPyj)
        /*0064*/ 	.short	0x0380
        /*0066*/ 	.short	0x0014


	//----- nvinfo : EIATTR_SW_WAR
	.align		4
.L_30:
        /*0068*/ 	.byte	0x04, 0x36
        /*006a*/ 	.short	(.L_32 - .L_31)
.L_31:
        /*006c*/ 	.word	0x00000008
.L_32:


//--------------------- .nv.callgraph             --------------------------
	.section	.nv.callgraph,"",@"SHT_CUDA_CALLGRAPH"
	.align	4
	.sectionentsize	8
	.align		4
        /*0000*/ 	.word	0x00000000
	.align		4
        /*0004*/ 	.word	0xffffffff
	.align		4
        /*0008*/ 	.word	0x00000000
	.align		4
        /*000c*/ 	.word	0xfffffffe
	.align		4
        /*0010*/ 	.word	0x00000000
	.align		4
        /*0014*/ 	.word	0xfffffffd
	.align		4
        /*0018*/ 	.word	0x00000000
	.align		4
        /*001c*/ 	.word	0xfffffffc


//--------------------- .nv.constant4             --------------------------
	.section	.nv.constant4,"a",@progbits
	.align	8
	.align		8
.nv.constant4:
        /*0000*/ 	.dword	precalc_xorwow_matrix
	.align		8
        /*0008*/ 	.dword	precalc_xorwow_offset_matrix
	.align		8
        /*0010*/ 	.dword	mrg32k3aM1
	.align		8
        /*0018*/ 	.dword	mrg32k3aM2
	.align		8
        /*0020*/ 	.dword	mrg32k3aM1SubSeq
	.align		8
        /*0028*/ 	.dword	mrg32k3aM2SubSeq
	.align		8
        /*0030*/ 	.dword	mrg32k3aM1Seq
	.align		8
        /*0038*/ 	.dword	mrg32k3aM2Seq


//--------------------- .nv.constant3             --------------------------
	.section	.nv.constant3,"a",@progbits
	.align	8
.nv.constant3:
	.type		__cr_lgamma_table,@object
	.size		__cr_lgamma_table,(.L_8 - __cr_lgamma_table)
__cr_lgamma_table:
        /*0000*/ 	.byte	0x00, 0x00, 0x00, 0x00, 0x00, 0x00, 0x00, 0x00, 0x00, 0x00, 0x00, 0x00, 0x00, 0x00, 0x00, 0x00
        /*0010*/ 	.byte	0xef, 0x39, 0xfa, 0xfe, 0x42, 0x2e, 0xe6, 0x3f, 0x02, 0x20, 0x2a, 0xfa, 0x0b, 0xab, 0xfc, 0x3f
        /*0020*/ 	.byte	0xf9, 0x2c, 0x92, 0x7c, 0xa7, 0x6c, 0x09, 0x40, 0xc9, 0x79, 0x44, 0x3c, 0x64, 0x26, 0x13, 0x40
        /*0030*/ 	.byte	0xca, 0x01, 0xcf, 0x3a, 0x27, 0x51, 0x1a, 0x40, 0x30, 0xcc, 0x2d, 0xf3, 0xe1, 0x0c, 0x21, 0x40
        /*0040*/ 	.byte	0x0d, 0xb7, 0xfc, 0x82, 0x8e, 0x35, 0x25, 0x40
.L_8:


//--------------------- .text._Z17montecarlo_kernelxPyj --------------------------
	.section	.text._Z17montecarlo_kernelxPyj,"ax",@progbits
	.align	128
        .global         _Z17montecarlo_kernelxPyj
        .type           _Z17montecarlo_kernelxPyj,@function
        .size           _Z17montecarlo_kernelxPyj,(.L_x_22 - _Z17montecarlo_kernelxPyj)
        .other          _Z17montecarlo_kernelxPyj,@"STO_CUDA_ENTRY STV_DEFAULT"
_Z17montecarlo_kernelxPyj:
.text._Z17montecarlo_kernelxPyj:
[----:B------:R-:W0:Y:S08]  /*0000*/  LDC R1, c[0x0][0x37c] ;  /* 0x0000df00ff017b82 */ /* 0x000e300000000800 */
[----:B------:R-:W1:Y:S01]  /*0010*/  LDC R8, c[0x0][0x390] ;  /* 0x0000e400ff087b82 */ /* 0x000e620000000800 */
[----:B------:R-:W2:Y:S01]  /*0020*/  S2R R9, SR_TID.X ;  /* 0x0000000000097919 */ /* 0x000ea20000002100 */
[----:B0-----:R-:W-:Y:S01]  /*0030*/  VIADD R1, R1, 0xffffffd0 ;  /* 0xffffffd001017836 */ /* 0x001fe20000000000 */
[----:B------:R-:W0:Y:S01]  /*0040*/  LDCU.64 UR6, c[0x0][0x358] ;  /* 0x00006b00ff0677ac */ /* 0x000e220008000a00 */
[----:B------:R-:W-:Y:S01]  /*0050*/  IMAD.MOV.U32 R13, RZ, RZ, -0x75bd8fc ;  /* 0xf8a42704ff0d7424 */ /* 0x000fe200078e00ff */
[----:B------:R-:W-:Y:S01]  /*0060*/  BSSY.RECONVERGENT B0, `(.L_x_0) ;  /* 0x0000268000007945 */ /* 0x000fe20003800200 */
[----:B------:R-:W-:-:S02]  /*0070*/  IMAD.MOV.U32 R10, RZ, RZ, -0x23270784 ;  /* 0xdcd8f87cff0a7424 */ /* 0x000fc400078e00ff */
[----:B------:R-:W2:Y:S01]  /*0080*/  S2UR UR4, SR_CTAID.X ;  /* 0x00000000000479c3 */ /* 0x000ea20000002500 */
[----:B------:R-:W-:Y:S02]  /*0090*/  IMAD.MOV.U32 R5, RZ, RZ, -0x75bd8fc ;  /* 0xf8a42704ff057424 */ /* 0x000fe400078e00ff */
[----:B------:R-:W-:-:S05]  /*00a0*/  IMAD.MOV.U32 R6, RZ, RZ, -0x23270784 ;  /* 0xdcd8f87cff067424 */ /* 0x000fca00078e00ff */
[----:B------:R-:W2:Y:S01]  /*00b0*/  LDC R0, c[0x0][0x360] ;  /* 0x0000d800ff007b82 */ /* 0x000ea20000000800 */
[----:B------:R-:W3:Y:S01]  /*00c0*/  LDCU UR5, c[0x0][0x370] ;  /* 0x00006e00ff0577ac */ /* 0x000ee20008000800 */
[----:B-1----:R-:W-:-:S05]  /*00d0*/  LOP3.LUT R8, R8, 0xaad26b49, RZ, 0x3c, !PT ;  /* 0xaad26b4908087812 */ /* 0x002fca00078e3cff */
[----:B------:R-:W-:-:S04]  /*00e0*/  IMAD R8, R8, 0x4182bed5, RZ ;  /* 0x4182bed508087824 */ /* 0x000fc800078e02ff */
[C---:B------:R-:W-:Y:S01]  /*00f0*/  VIADD R7, R8.reuse, 0x583f19 ;  /* 0x00583f1908077836 */ /* 0x040fe20000000000 */
[C---:B------:R-:W-:Y:S01]  /*0100*/  LOP3.LUT R4, R8.reuse, 0x159a55e5, RZ, 0x3c, !PT ;  /* 0x159a55e508047812 */ /* 0x040fe200078e3cff */
[C---:B------:R-:W-:Y:S02]  /*0110*/  VIADD R2, R8.reuse, 0xd9f6dc18 ;  /* 0xd9f6dc1808027836 */ /* 0x040fe40000000000 */
[----:B------:R-:W-:Y:S02]  /*0120*/  IMAD.MOV.U32 R11, RZ, RZ, R7 ;  /* 0x000000ffff0b7224 */ /* 0x000fe400078e0007 */
[----:B------:R-:W-:Y:S02]  /*0130*/  IMAD.MOV.U32 R12, RZ, RZ, R4 ;  /* 0x000000ffff0c7224 */ /* 0x000fe400078e0004 */
[----:B------:R-:W-:Y:S01]  /*0140*/  VIADD R3, R8, 0x75bcd15 ;  /* 0x075bcd1508037836 */ /* 0x000fe20000000000 */
[----:B------:R1:W-:Y:S01]  /*0150*/  STL.64 [R1+0x10], R10 ;  /* 0x0000100a01007387 */ /* 0x0003e20000100a00 */
[----:B--2---:R-:W-:-:S02]  /*0160*/  IMAD R9, R0, UR4, R9 ;  /* 0x0000000400097c24 */ /* 0x004fc4000f8e0209 */
[----:B---3--:R-:W-:Y:S01]  /*0170*/  IMAD R0, R0, UR5, RZ ;  /* 0x0000000500007c24 */ /* 0x008fe2000f8e02ff */
[----:B------:R1:W-:Y:S02]  /*0180*/  STL.64 [R1+0x8], R12 ;  /* 0x0000080c01007387 */ /* 0x0003e40000100a00 */
[----:B------:R-:W-:Y:S02]  /*0190*/  ISETP.NE.AND P0, PT, R9, RZ, PT ;  /* 0x000000ff0900720c */ /* 0x000fe40003f05270 */
[----:B------:R1:W-:Y:S11]  /*01a0*/  STL.64 [R1], R2 ;  /* 0x0000000201007387 */ /* 0x0003f60000100a00 */
[----:B0-----:R-:W-:Y:S05]  /*01b0*/  @!P0 BRA `(.L_x_1) ;  /* 0x0000002400488947 */ /* 0x001fea0003800000 */
[----:B------:R-:W-:Y:S02]  /*01c0*/  IMAD.MOV.U32 R16, RZ, RZ, RZ ;  /* 0x000000ffff107224 */ /* 0x000fe400078e00ff */
[----:B------:R-:W-:Y:S02]  /*01d0*/  IMAD.MOV.U32 R15, RZ, RZ, R9 ;  /* 0x000000ffff0f7224 */ /* 0x000fe400078e0009 */
[----:B------:R-:W-:Y:S02]  /*01e0*/  IMAD.MOV.U32 R14, RZ, RZ, RZ ;  /* 0x000000ffff0e7224 */ /* 0x000fe400078e00ff */
[----:B------:R-:W-:Y:S02]  /*01f0*/  IMAD.MOV.U32 R5, RZ, RZ, -0x75bd8fc ;  /* 0xf8a42704ff057424 */ /* 0x000fe400078e00ff */
[----:B------:R-:W-:-:S07]  /*0200*/  IMAD.MOV.U32 R6, RZ, RZ, -0x23270784 ;  /* 0xdcd8f87cff067424 */ /* 0x000fce00078e00ff */
.L_x_10:
[----:B------:R-:W-:Y:S01]  /*0210*/  LOP3.LUT R20, R15, 0x3, RZ, 0xc0, !PT ;  /* 0x000000030f147812 */ /* 0x000fe200078ec0ff */
[----:B------:R-:W-:Y:S03]  /*0220*/  BSSY.RECONVERGENT B1, `(.L_x_2) ;  /* 0x0000245000017945 */ /* 0x000fe60003800200 */
[----:B------:R-:W-:-:S04]  /*0230*/  ISETP.NE.U32.AND P0, PT, R20, RZ, PT ;  /* 0x000000ff1400720c */ /* 0x000fc80003f05070 */
[----:B------:R-:W-:-:S13]  /*0240*/  ISETP.NE.AND.EX P0, PT, RZ, RZ, PT, P0 ;  /* 0x000000ffff00720c */ /* 0x000fda0003f05300 */
[----:B0-23--:R-:W-:Y:S05]  /*0250*/  @!P0 BRA `(.L_x_3) ;  /* 0x0000002400048947 */ /* 0x00dfea0003800000 */
[----:B-1----:R-:W0:Y:S01]  /*0260*/  LDC.64 R10, c[0x4][RZ] ;  /* 0x01000000ff0a7b82 */ /* 0x002e220000000a00 */
[----:B------:R-:W-:Y:S01]  /*0270*/  IMAD.MOV.U32 R18, RZ, RZ, RZ ;  /* 0x000000ffff127224 */ /* 0x000fe200078e00ff */
[----:B------:R-:W-:Y:S02]  /*0280*/  CS2R R6, SRZ ;  /* 0x0000000000067805 */ /* 0x000fe4000001ff00 */
[----:B------:R-:W-:Y:S01]  /*0290*/  CS2R R4, SRZ ;  /* 0x0000000000047805 */ /* 0x000fe2000001ff00 */
[----:B------:R-:W-:Y:S02]  /*02a0*/  IMAD.MOV.U32 R3, RZ, RZ, RZ ;  /* 0x000000ffff037224 */ /* 0x000fe400078e00ff */
[----:B0-----:R-:W-:-:S07]  /*02b0*/  IMAD.WIDE.U32 R10, R16, 0xc80, R10 ;  /* 0x00000c80100a7825 */ /* 0x001fce00078e000a */
.L_x_5:
[----:B------:R-:W-:-:S06]  /*02c0*/  IMAD R17, R18, 0x4, R1 ;  /* 0x0000000412117824 */ /* 0x000fcc00078e0201 */
[----:B------:R-:W5:Y:S01]  /*02d0*/  LDL R17, [R17+0x4] ;  /* 0x0000040011117983 */ /* 0x000f620000100800 */
[----:B------:R-:W-:Y:S01]  /*02e0*/  IMAD.SHL.U32 R19, R18, 0x20, RZ ;  /* 0x0000002012137824 */ /* 0x000fe200078e00ff */
[----:B------:R-:W-:-:S06]  /*02f0*/  UMOV UR4, URZ ;  /* 0x000000ff00047c82 */ /* 0x000fcc0008000000 */
.L_x_4:
[----:B-----5:R-:W-:Y:S01]  /*0300*/  SHF.R.U32.HI R23, RZ, UR4, R17 ;  /* 0x00000004ff177c19 */ /* 0x020fe20008011611 */
[----:B------:R-:W-:-:S03]  /*0310*/  VIADD R12, R19, UR4 ;  /* 0x00000004130c7c36 */ /* 0x000fc60008000000 */
[----:B------:R-:W-:-:S04]  /*0320*/  LOP3.LUT R13, R23, 0x1, RZ, 0xc0, !PT ;  /* 0x00000001170d7812 */ /* 0x000fc800078ec0ff */
[----:B------:R-:W-:Y:S01]  /*0330*/  ISETP.NE.U32.AND P0, PT, R13, 0x1, PT ;  /* 0x000000010d00780c */ /* 0x000fe20003f05070 */
[----:B------:R-:W-:-:S03]  /*0340*/  IMAD R13, R12, 0x5, RZ ;  /* 0x000000050c0d7824 */ /* 0x000fc600078e02ff */
[----:B------:R-:W-:Y:S01]  /*0350*/  R2P PR, R23, 0x7e ;  /* 0x0000007e17007804 */ /* 0x000fe20000000000 */
[----:B------:R-:W-:-:S08]  /*0360*/  IMAD.WIDE.U32 R12, R13, 0x4, R10 ;  /* 0x000000040d0c7825 */ /* 0x000fd000078e000a */
[----:B------:R-:W2:Y:S04]  /*0370*/  @!P0 LDG.E R22, desc[UR6][R12.64+0x10] ;  /* 0x000010060c168981 */ /* 0x000ea8000c1e1900 */
[----:B------:R-:W3:Y:S04]  /*0380*/  @P1 LDG.E R24, desc[UR6][R12.64+0x24] ;  /* 0x000024060c181981 */ /* 0x000ee8000c1e1900 */
[----:B------:R-:W4:Y:S04]  /*0390*/  @P2 LDG.E R26, desc[UR6][R12.64+0x38] ;  /* 0x000038060c1a2981 */ /* 0x000f28000c1e1900 */
[----:B------:R-:W4:Y:S04]  /*03a0*/  @P3 LDG.E R28, desc[UR6][R12.64+0x4c] ;  /* 0x00004c060c1c3981 */ /* 0x000f28000c1e1900 */
[----:B------:R-:W4:Y:S04]  /*03b0*/  @!P0 LDG.E R21, desc[UR6][R12.64+0x4] ;  /* 0x000004060c158981 */ /* 0x000f28000c1e1900 */
[----:B------:R-:W4:Y:S01]  /*03c0*/  @P1 LDG.E R25, desc[UR6][R12.64+0x20] ;  /* 0x000020060c191981 */ /* 0x000f22000c1e1900 */
[----:B--2---:R-:W-:-:S03]  /*03d0*/  @!P0 LOP3.LUT R7, R7, R22, RZ, 0x3c, !PT ;  /* 0x0000001607078212 */ /* 0x004fc600078e3cff */
[----:B------:R-:W2:Y:S01]  /*03e0*/  @!P0 LDG.E R22, desc[UR6][R12.64] ;  /* 0x000000060c168981 */ /* 0x000ea2000c1e1900 */
[----:B---3--:R-:W-:-:S03]  /*03f0*/  @P1 LOP3.LUT R7, R7, R24, RZ, 0x3c, !PT ;  /* 0x0000001807071212 */ /* 0x008fc600078e3cff */
[----:B------:R-:W3:Y:S01]  /*0400*/  @P4 LDG.E R24, desc[UR6][R12.64+0x60] ;  /* 0x000060060c184981 */ /* 0x000ee2000c1e1900 */
[----:B----4-:R-:W-:-:S03]  /*0410*/  @P2 LOP3.LUT R7, R7, R26, RZ, 0x3c, !PT ;  /* 0x0000001a07072212 */ /* 0x010fc600078e3cff */
[----:B------:R-:W4:Y:S01]  /*0420*/  @P5 LDG.E R26, desc[UR6][R12.64+0x74] ;  /* 0x000074060c1a5981 */ /* 0x000f22000c1e1900 */
[----:B------:R-:W-:Y:S02]  /*0430*/  @P3 LOP3.LUT R7, R7, R28, RZ, 0x3c, !PT ;  /* 0x0000001c07073212 */ /* 0x000fe400078e3cff */
[----:B------:R-:W-:Y:S02]  /*0440*/  @!P0 LOP3.LUT R4, R4, R21, RZ, 0x3c, !PT ;  /* 0x0000001504048212 */ /* 0x000fe400078e3cff */
[----:B------:R-:W4:Y:S01]  /*0450*/  @!P0 LDG.E R21, desc[UR6][R12.64+0xc] ;  /* 0x00000c060c158981 */ /* 0x000f22000c1e1900 */
[----:B--2---:R-:W-:-:S03]  /*0460*/  @!P0 LOP3.LUT R3, R3, R22, RZ, 0x3c, !PT ;  /* 0x0000001603038212 */ /* 0x004fc600078e3cff */
[----:B------:R-:W2:Y:S01]  /*0470*/  @!P0 LDG.E R22, desc[UR6][R12.64+0x8] ;  /* 0x000008060c168981 */ /* 0x000ea2000c1e1900 */
[----:B---3--:R-:W-:-:S03]  /*0480*/  @P4 LOP3.LUT R7, R7, R24, RZ, 0x3c, !PT ;  /* 0x0000001807074212 */ /* 0x008fc600078e3cff */
[----:B------:R-:W3:Y:S01]  /*0490*/  @P1 LDG.E R24, desc[UR6][R12.64+0x14] ;  /* 0x000014060c181981 */ /* 0x000ee2000c1e1900 */
[----:B----4-:R-:W-:-:S03]  /*04a0*/  @!P0 LOP3.LUT R6, R6, R21, RZ, 0x3c, !PT ;  /* 0x0000001506068212 */ /* 0x010fc600078e3cff */
[----:B------:R-:W4:Y:S01]  /*04b0*/  @P1 LDG.E R21, desc[UR6][R12.64+0x18] ;  /* 0x000018060c151981 */ /* 0x000f22000c1e1900 */
[----:B--2---:R-:W-:-:S03]  /*04c0*/  @!P0 LOP3.LUT R5, R5, R22, RZ, 0x3c, !PT ;  /* 0x0000001605058212 */ /* 0x004fc600078e3cff */
[----:B------:R-:W2:Y:S01]  /*04d0*/  @P1 LDG.E R22, desc[UR6][R12.64+0x1c] ;  /* 0x00001c060c161981 */ /* 0x000ea2000c1e1900 */
[----:B---3--:R-:W-:-:S03]  /*04e0*/  @P1 LOP3.LUT R3, R3, R24, RZ, 0x3c, !PT ;  /* 0x0000001803031212 */ /* 0x008fc600078e3cff */
[----:B------:R-:W3:Y:S01]  /*04f0*/  @P2 LDG.E R24, desc[UR6][R12.64+0x28] ;  /* 0x000028060c182981 */ /* 0x000ee2000c1e1900 */
[----:B------:R-:W-:-:S03]  /*0500*/  @P1 LOP3.LUT R6, R6, R25, RZ, 0x3c, !PT ;  /* 0x0000001906061212 */ /* 0x000fc600078e3cff */
[----:B------:R-:W3:Y:S01]  /*0510*/  @P2 LDG.E R25, desc[UR6][R12.64+0x34] ;  /* 0x000034060c192981 */ /* 0x000ee2000c1e1900 */
[----:B----4-:R-:W-:-:S03]  /*0520*/  @P1 LOP3.LUT R4, R4, R21, RZ, 0x3c, !PT ;  /* 0x0000001504041212 */ /* 0x010fc600078e3cff */
[----:B------:R-:W4:Y:S01]  /*0530*/  @P2 LDG.E R21, desc[UR6][R12.64+0x2c] ;  /* 0x00002c060c152981 */ /* 0x000f22000c1e1900 */
[----:B--2---:R-:W-:-:S03]  /*0540*/  @P1 LOP3.LUT R5, R5, R22, RZ, 0x3c, !PT ;  /* 0x0000001605051212 */ /* 0x004fc600078e3cff */
        /* <DEDUP_REMOVED lines=27> */
[----:B------:R-:W-:Y:S02]  /*0700*/  LOP3.LUT P0, RZ, R23, 0x80, RZ, 0xc0, !PT ;  /* 0x0000008017ff7812 */ /* 0x000fe4000780c0ff */
[----:B------:R-:W-:Y:S02]  /*0710*/  @P5 LOP3.LUT R6, R6, R25, RZ, 0x3c, !PT ;  /* 0x0000001906065212 */ /* 0x000fe400078e3cff */
        /* <DEDUP_REMOVED lines=17> */
[----:B------:R-:W-:Y:S02]  /*0830*/  @P6 LOP3.LUT R7, R7, R26, RZ, 0x3c, !PT ;  /* 0x0000001a07076212 */ /* 0x000fe400078e3cff */
[----:B------:R-:W-:Y:S02]  /*0840*/  @P0 LOP3.LUT R6, R6, R25, RZ, 0x3c, !PT ;  /* 0x0000001906060212 */ /* 0x000fe400078e3cff */
[----:B----4-:R-:W-:Y:S02]  /*0850*/  @P0 LOP3.LUT R4, R4, R21, RZ, 0x3c, !PT ;  /* 0x0000001504040212 */ /* 0x010fe400078e3cff */
[----:B--2---:R-:W-:Y:S02]  /*0860*/  @P0 LOP3.LUT R5, R5, R22, RZ, 0x3c, !PT ;  /* 0x0000001605050212 */ /* 0x004fe400078e3cff */
[----:B---3--:R-:W-:Y:S02]  /*0870*/  @P0 LOP3.LUT R7, R7, R24, RZ, 0x3c, !PT ;  /* 0x0000001807070212 */ /* 0x008fe400078e3cff */
[----:B------:R-:W-:-:S13]  /*0880*/  R2P PR, R23.B1, 0x7f ;  /* 0x0000007f17007804 */ /* 0x000fda0000001000 */
[----:B------:R-:W2:Y:S04]  /*0890*/  @P0 LDG.E R22, desc[UR6][R12.64+0xa0] ;  /* 0x0000a0060c160981 */ /* 0x000ea8000c1e1900 */
[----:B------:R-:W3:Y:S04]  /*08a0*/  @P0 LDG.E R21, desc[UR6][R12.64+0xa4] ;  /* 0x0000a4060c150981 */ /* 0x000ee8000c1e1900 */
[----:B------:R-:W4:Y:S04]  /*08b0*/  @P0 LDG.E R24, desc[UR6][R12.64+0xb0] ;  /* 0x0000b0060c180981 */ /* 0x000f28000c1e1900 */
[----:B------:R-:W4:Y:S04]  /*08c0*/  @P0 LDG.E R25, desc[UR6][R12.64+0xac] ;  /* 0x0000ac060c190981 */ /* 0x000f28000c1e1900 */
[----:B------:R-:W4:Y:S01]  /*08d0*/  @P2 LDG.E R26, desc[UR6][R12.64+0xd0] ;  /* 0x0000d0060c1a2981 */ /* 0x000f22000c1e1900 */
[----:B--2---:R-:W-:-:S03]  /*08e0*/  @P0 LOP3.LUT R3, R3, R22, RZ, 0x3c, !PT ;  /* 0x0000001603030212 */ /* 0x004fc600078e3cff */
[----:B------:R-:W2:Y:S01]  /*08f0*/  @P0 LDG.E R22, desc[UR6][R12.64+0xa8] ;  /* 0x0000a8060c160981 */ /* 0x000ea2000c1e1900 */
[----:B---3--:R-:W-:-:S03]  /*0900*/  @P0 LOP3.LUT R4, R4, R21, RZ, 0x3c, !PT ;  /* 0x0000001504040212 */ /* 0x008fc600078e3cff */
[----:B------:R-:W3:Y:S01]  /*0910*/  @P1 LDG.E R21, desc[UR6][R12.64+0xb8] ;  /* 0x0000b8060c151981 */ /* 0x000ee2000c1e1900 */
[----:B----4-:R-:W-:-:S03]  /*0920*/  @P0 LOP3.LUT R7, R7, R24, RZ, 0x3c, !PT ;  /* 0x0000001807070212 */ /* 0x010fc600078e3cff */
[----:B------:R-:W4:Y:S01]  /*0930*/  @P1 LDG.E R24, desc[UR6][R12.64+0xbc] ;  /* 0x0000bc060c181981 */ /* 0x000f22000c1e1900 */
[----:B--2---:R-:W-:-:S03]  /*0940*/  @P0 LOP3.LUT R5, R5, R22, RZ, 0x3c, !PT ;  /* 0x0000001605050212 */ /* 0x004fc600078e3cff */
[----:B------:R-:W2:Y:S01]  /*0950*/  @P1 LDG.E R22, desc[UR6][R12.64+0xb4] ;  /* 0x0000b4060c161981 */ /* 0x000ea2000c1e1900 */
[----:B------:R-:W-:-:S03]  /*0960*/  @P0 LOP3.LUT R6, R6, R25, RZ, 0x3c, !PT ;  /* 0x0000001906060212 */ /* 0x000fc600078e3cff */
[----:B------:R-:W2:Y:S01]  /*0970*/  @P1 LDG.E R25, desc[UR6][R12.64+0xc0] ;  /* 0x0000c0060c191981 */ /* 0x000ea2000c1e1900 */
[----:B------:R-:W-:Y:S02]  /*0980*/  LOP3.LUT P0, RZ, R23, 0x8000, RZ, 0xc0, !PT ;  /* 0x0000800017ff7812 */ /* 0x000fe4000780c0ff */
[----:B---3--:R-:W-:Y:S01]  /*0990*/  @P1 LOP3.LUT R4, R4, R21, RZ, 0x3c, !PT ;  /* 0x0000001504041212 */ /* 0x008fe200078e3cff */
[----:B------:R-:W3:Y:S01]  /*09a0*/  @P2 LDG.E R23, desc[UR6][R12.64+0xd4] ;  /* 0x0000d4060c172981 */ /* 0x000ee2000c1e1900 */
[----:B----4-:R-:W-:-:S03]  /*09b0*/  @P1 LOP3.LUT R5, R5, R24, RZ, 0x3c, !PT ;  /* 0x0000001805051212 */ /* 0x010fc600078e3cff */
[----:B------:R-:W4:Y:S04]  /*09c0*/  @P2 LDG.E R24, desc[UR6][R12.64+0xc8] ;  /* 0x0000c8060c182981 */ /* 0x000f28000c1e1900 */
[----:B------:R-:W4:Y:S01]  /*09d0*/  @P2 LDG.E R21, desc[UR6][R12.64+0xcc] ;  /* 0x0000cc060c152981 */ /* 0x000f22000c1e1900 */
[----:B--2---:R-:W-:-:S03]  /*09e0*/  @P1 LOP3.LUT R3, R3, R22, RZ, 0x3c, !PT ;  /* 0x0000001603031212 */ /* 0x004fc600078e3cff */
[----:B------:R-:W2:Y:S04]  /*09f0*/  @P0 LDG.E R28, desc[UR6][R12.64+0x13c] ;  /* 0x00013c060c1c0981 */ /* 0x000ea8000c1e1900 */
[----:B------:R-:W2:Y:S01]  /*0a00*/  @P1 LDG.E R22, desc[UR6][R12.64+0xc4] ;  /* 0x0000c4060c161981 */ /* 0x000ea2000c1e1900 */
[----:B------:R-:W-:Y:S02]  /*0a10*/  @P1 LOP3.LUT R6, R6, R25, RZ, 0x3c, !PT ;  /* 0x0000001906061212 */ /* 0x000fe400078e3cff */
[----:B------:R-:W-:Y:S02]  /*0a20*/  @P2 LOP3.LUT R5, R5, R26, RZ, 0x3c, !PT ;  /* 0x0000001a05052212 */ /* 0x000fe400078e3cff */
[----:B---3--:R-:W-:Y:S01]  /*0a30*/  @P2 LOP3.LUT R6, R6, R23, RZ, 0x3c, !PT ;  /* 0x0000001706062212 */ /* 0x008fe200078e3cff */
[----:B------:R-:W3:Y:S01]  /*0a40*/  @P3 LDG.E R26, desc[UR6][R12.64+0xe4] ;  /* 0x0000e4060c1a3981 */ /* 0x000ee2000c1e1900 */
[----:B----4-:R-:W-:-:S03]  /*0a50*/  @P2 LOP3.LUT R3, R3, R24, RZ, 0x3c, !PT ;  /* 0x0000001803032212 */ /* 0x010fc600078e3cff */
[----:B------:R-:W4:Y:S01]  /*0a60*/  @P3 LDG.E R24, desc[UR6][R12.64+0xdc] ;  /* 0x0000dc060c183981 */ /* 0x000f22000c1e1900 */
[----:B------:R-:W-:-:S03]  /*0a70*/  @P2 LOP3.LUT R4, R4, R21, RZ, 0x3c, !PT ;  /* 0x0000001504042212 */ /* 0x000fc600078e3cff */
        /* <DEDUP_REMOVED lines=8> */
[----:B------:R-:W-:-:S03]  /*0b00*/  @P3 LOP3.LUT R4, R4, R21, RZ, 0x3c, !PT ;  /* 0x0000001504043212 */ /* 0x000fc600078e3cff */
[----:B------:R-:W4:Y:S01]  /*0b10*/  @P4 LDG.E R21, desc[UR6][R12.64+0xf4] ;  /* 0x0000f4060c154981 */ /* 0x000f22000c1e1900 */
[----:B------:R-:W-:-:S03]  /*0b20*/  @P3 LOP3.LUT R6, R6, R23, RZ, 0x3c, !PT ;  /* 0x0000001706063212 */ /* 0x000fc600078e3cff */
        /* <DEDUP_REMOVED lines=33> */
[----:B------:R-:W-:-:S04]  /*0d40*/  UIADD3 UR4, UPT, UPT, UR4, 0x10, URZ ;  /* 0x0000001004047890 */ /* 0x000fc8000fffe0ff */
[----:B------:R-:W-:Y:S01]  /*0d50*/  UISETP.NE.AND UP0, UPT, UR4, 0x20, UPT ;  /* 0x000000200400788c */ /* 0x000fe2000bf05270 */
[----:B---3--:R-:W-:Y:S02]  /*0d60*/  @P0 LOP3.LUT R5, R5, R26, RZ, 0x3c, !PT ;  /* 0x0000001a05050212 */ /* 0x008fe400078e3cff */
[----:B----4-:R-:W-:Y:S02]  /*0d70*/  @P0 LOP3.LUT R3, R3, R24, RZ, 0x3c, !PT ;  /* 0x0000001803030212 */ /* 0x010fe400078e3cff */
[----:B------:R-:W-:Y:S02]  /*0d80*/  @P0 LOP3.LUT R4, R4, R21, RZ, 0x3c, !PT ;  /* 0x0000001504040212 */ /* 0x000fe400078e3cff */
[----:B------:R-:W-:Y:S02]  /*0d90*/  @P0 LOP3.LUT R6, R6, R23, RZ, 0x3c, !PT ;  /* 0x0000001706060212 */ /* 0x000fe400078e3cff */
[----:B--2---:R-:W-:-:S04]  /*0da0*/  @P6 LOP3.LUT R7, R7, R22, RZ, 0x3c, !PT ;  /* 0x0000001607076212 */ /* 0x004fc800078e3cff */
[----:B------:R-:W-:Y:S01]  /*0db0*/  @P0 LOP3.LUT R7, R7, R28, RZ, 0x3c, !PT ;  /* 0x0000001c07070212 */ /* 0x000fe200078e3cff */
[----:B------:R-:W-:Y:S06]  /*0dc0*/  BRA.U UP0, `(.L_x_4) ;  /* 0xfffffff5004c7547 */ /* 0x000fec000b83ffff */
[----:B------:R-:W-:-:S05]  /*0dd0*/  VIADD R18, R18, 0x1 ;  /* 0x0000000112127836 */ /* 0x000fca0000000000 */
[----:B------:R-:W-:-:S13]  /*0de0*/  ISETP.NE.AND P0, PT, R18, 0x5, PT ;  /* 0x000000051200780c */ /* 0x000fda0003f05270 */
[----:B------:R-:W-:Y:S05]  /*0df0*/  @P0 BRA `(.L_x_5) ;  /* 0xfffffff400300947 */ /* 0x000fea000383ffff */
[----:B------:R0:W-:Y:S01]  /*0e00*/  STL [R1+0x4], R3 ;  /* 0x0000040301007387 */ /* 0x0001e20000100800 */
[----:B------:R-:W-:-:S03]  /*0e10*/  ISETP.NE.U32.AND P0, PT, R20, 0x1, PT ;  /* 0x000000011400780c */ /* 0x000fc60003f05070 */
[----:B------:R0:W-:Y:S01]  /*0e20*/  STL.64 [R1+0x8], R4 ;  /* 0x0000080401007387 */ /* 0x0001e20000100a00 */
[----:B------:R-:W-:-:S03]  /*0e30*/  ISETP.NE.AND.EX P0, PT, RZ, RZ, PT, P0 ;  /* 0x000000ffff00720c */ /* 0x000fc60003f05300 */
[----:B------:R0:W-:Y:S10]  /*0e40*/  STL.64 [R1+0x10], R6 ;  /* 0x0000100601007387 */ /* 0x0001f40000100a00 */
[----:B------:R-:W-:Y:S05]  /*0e50*/  @!P0 BRA `(.L_x_3) ;  /* 0x0000001800048947 */ /* 0x000fea0003800000 */
[----:B------:R-:W-:Y:S01]  /*0e60*/  UMOV UR4, URZ ;  /* 0x000000ff00047c82 */ /* 0x000fe20008000000 */
[----:B------:R-:W-:Y:S01]  /*0e70*/  UMOV UR5, URZ ;  /* 0x000000ff00057c82 */ /* 0x000fe20008000000 */
[----:B------:R-:W-:Y:S02]  /*0e80*/  IMAD.MOV.U32 R18, RZ, RZ, RZ ;  /* 0x000000ffff127224 */ /* 0x000fe400078e00ff */
[----:B0-----:R-:W-:Y:S02]  /*0e90*/  IMAD.MOV.U32 R3, RZ, RZ, RZ ;  /* 0x000000ffff037224 */ /* 0x001fe400078e00ff */
[----:B------:R-:W-:Y:S02]  /*0ea0*/  IMAD.U32 R7, RZ, RZ, UR4 ;  /* 0x00000004ff077e24 */ /* 0x000fe4000f8e00ff */
[----:B------:R-:W-:Y:S02]  /*0eb0*/  IMAD.U32 R6, RZ, RZ, UR5 ;  /* 0x00000005ff067e24 */ /* 0x000fe4000f8e00ff */
[----:B------:R-:W-:-:S02]  /*0ec0*/  IMAD.U32 R5, RZ, RZ, UR4 ;  /* 0x00000004ff057e24 */ /* 0x000fc4000f8e00ff */
[----:B------:R-:W-:-:S07]  /*0ed0*/  IMAD.U32 R4, RZ, RZ, UR5 ;  /* 0x00000005ff047e24 */ /* 0x000fce000f8e00ff */
.L_x_7:
[----:B------:R-:W-:-:S06]  /*0ee0*/  IMAD R17, R18, 0x4, R1 ;  /* 0x0000000412117824 */ /* 0x000fcc00078e0201 */
[----:B------:R-:W5:Y:S01]  /*0ef0*/  LDL R17, [R17+0x4] ;  /* 0x0000040011117983 */ /* 0x000f620000100800 */
[----:B------:R-:W-:Y:S01]  /*0f00*/  IMAD.SHL.U32 R19, R18, 0x20, RZ ;  /* 0x0000002012137824 */ /* 0x000fe200078e00ff */
[----:B------:R-:W-:-:S06]  /*0f10*/  UMOV UR4, URZ ;  /* 0x000000ff00047c82 */ /* 0x000fcc0008000000 */
.L_x_6:
        /* <DEDUP_REMOVED lines=181> */
[----:B------:R-:W-:Y:S05]  /*1a70*/  @P0 BRA `(.L_x_3) ;  /* 0x0000000800fc0947 */ /* 0x000fea0003800000 */
[----:B------:R-:W-:Y:S01]  /*1a80*/  UMOV UR4, URZ ;  /* 0x000000ff00047c82 */ /* 0x000fe20008000000 */
[----:B------:R-:W-:Y:S01]  /*1a90*/  UMOV UR5, URZ ;  /* 0x000000ff00057c82 */ /* 0x000fe20008000000 */
[----:B------:R-:W-:Y:S02]  /*1aa0*/  IMAD.MOV.U32 R18, RZ, RZ, RZ ;  /* 0x000000ffff127224 */ /* 0x000fe400078e00ff */
[----:B--2---:R-:W-:Y:S02]  /*1ab0*/  IMAD.MOV.U32 R3, RZ, RZ, RZ ;  /* 0x000000ffff037224 */ /* 0x004fe400078e00ff */
[----:B------:R-:W-:Y:S02]  /*1ac0*/  IMAD.U32 R7, RZ, RZ, UR4 ;  /* 0x00000004ff077e24 */ /* 0x000fe4000f8e00ff */
[----:B------:R-:W-:Y:S02]  /*1ad0*/  IMAD.U32 R6, RZ, RZ, UR5 ;  /* 0x00000005ff067e24 */ /* 0x000fe4000f8e00ff */
[----:B------:R-:W-:-:S02]  /*1ae0*/  IMAD.U32 R5, RZ, RZ, UR4 ;  /* 0x00000004ff057e24 */ /* 0x000fc4000f8e00ff */
[----:B------:R-:W-:-:S07]  /*1af0*/  IMAD.U32 R4, RZ, RZ, UR5 ;  /* 0x00000005ff047e24 */ /* 0x000fce000f8e00ff */
.L_x_9:
[----:B------:R-:W-:-:S06]  /*1b00*/  IMAD R17, R18, 0x4, R1 ;  /* 0x0000000412117824 */ /* 0x000fcc00078e0201 */
[----:B------:R-:W5:Y:S01]  /*1b10*/  LDL R17, [R17+0x4] ;  /* 0x0000040011117983 */ /* 0x000f620000100800 */
[----:B------:R-:W-:Y:S01]  /*1b20*/  IMAD.SHL.U32 R19, R18, 0x20, RZ ;  /* 0x0000002012137824 */ /* 0x000fe200078e00ff */
[----:B------:R-:W-:-:S06]  /*1b30*/  UMOV UR4, URZ ;  /* 0x000000ff00047c82 */ /* 0x000fcc0008000000 */
.L_x_8:
        /* <DEDUP_REMOVED lines=10> */
[----:B------:R-:W4:Y:S04]  /*1be0*/  @!P0 LDG.E R20, desc[UR6][R12.64] ;  /* 0x000000060c148981 */ /* 0x000f28000c1e1900 */
[----:B------:R-:W4:Y:S04]  /*1bf0*/  @P3 LDG.E R21, desc[UR6][R12.64+0x4c] ;  /* 0x00004c060c153981 */ /* 0x000f28000c1e1900 */
[----:B------:R-:W4:Y:S04]  /*1c00*/  @!P0 LDG.E R23, desc[UR6][R12.64+0xc] ;  /* 0x00000c060c178981 */ /* 0x000f28000c1e1900 */
[----:B------:R-:W4:Y:S01]  /*1c10*/  @P4 LDG.E R25, desc[UR6][R12.64+0x54] ;  /* 0x000054060c194981 */ /* 0x000f22000c1e1900 */
[----:B--2---:R-:W-:-:S03]  /*1c20*/  @!P0 LOP3.LUT R7, R7, R22, RZ, 0x3c, !PT ;  /* 0x0000001607078212 */ /* 0x004fc600078e3cff */
[----:B------:R-:W2:Y:S01]  /*1c30*/  @P4 LDG.E R22, desc[UR6][R12.64+0x60] ;  /* 0x000060060c164981 */ /* 0x000ea2000c1e1900 */
[----:B---3--:R-:W-:-:S03]  /*1c40*/  @P1 LOP3.LUT R7, R7, R26, RZ, 0x3c, !PT ;  /* 0x0000001a07071212 */ /* 0x008fc600078e3cff */
[----:B------:R-:W3:Y:S01]  /*1c50*/  @P5 LDG.E R26, desc[UR6][R12.64+0x74] ;  /* 0x000074060c1a5981 */ /* 0x000ee2000c1e1900 */
[----:B----4-:R-:W-:Y:S02]  /*1c60*/  @P2 LOP3.LUT R7, R7, R28, RZ, 0x3c, !PT ;  /* 0x0000001c07072212 */ /* 0x010fe400078e3cff */
[----:B------:R-:W-:Y:S02]  /*1c70*/  @!P0 LOP3.LUT R3, R3, R20, RZ, 0x3c, !PT ;  /* 0x0000001403038212 */ /* 0x000fe400078e3cff */
[----:B------:R-:W4:Y:S01]  /*1c80*/  @!P0 LDG.E R20, desc[UR6][R12.64+0x8] ;  /* 0x000008060c148981 */ /* 0x000f22000c1e1900 */
[----:B------:R-:W-:-:S03]  /*1c90*/  @P3 LOP3.LUT R7, R7, R21, RZ, 0x3c, !PT ;  /* 0x0000001507073212 */ /* 0x000fc600078e3cff */
[----:B------:R-:W3:Y:S01]  /*1ca0*/  @!P0 LDG.E R21, desc[UR6][R12.64+0x4] ;  /* 0x000004060c158981 */ /* 0x000ee2000c1e1900 */
[----:B------:R-:W-:-:S03]  /*1cb0*/  @!P0 LOP3.LUT R6, R6, R23, RZ, 0x3c, !PT ;  /* 0x0000001706068212 */ /* 0x000fc600078e3cff */
[----:B------:R-:W3:Y:S01]  /*1cc0*/  @P1 LDG.E R23, desc[UR6][R12.64+0x20] ;  /* 0x000020060c171981 */ /* 0x000ee2000c1e1900 */
[----:B--2---:R-:W-:-:S03]  /*1cd0*/  @P4 LOP3.LUT R7, R7, R22, RZ, 0x3c, !PT ;  /* 0x0000001607074212 */ /* 0x004fc600078e3cff */
[----:B------:R-:W2:Y:S01]  /*1ce0*/  @P1 LDG.E R22, desc[UR6][R12.64+0x1c] ;  /* 0x00001c060c161981 */ /* 0x000ea2000c1e1900 */
[----:B----4-:R-:W-:-:S03]  /*1cf0*/  @!P0 LOP3.LUT R5, R5, R20, RZ, 0x3c, !PT ;  /* 0x0000001405058212 */ /* 0x010fc600078e3cff */
[----:B------:R-:W4:Y:S01]  /*1d00*/  @P1 LDG.E R20, desc[UR6][R12.64+0x14] ;  /* 0x000014060c141981 */ /* 0x000f22000c1e1900 */
[----:B---3--:R-:W-:-:S03]  /*1d10*/  @!P0 LOP3.LUT R4, R4, R21, RZ, 0x3c, !PT ;  /* 0x0000001504048212 */ /* 0x008fc600078e3cff */
[----:B------:R-:W3:Y:S01]  /*1d20*/  @P1 LDG.E R21, desc[UR6][R12.64+0x18] ;  /* 0x000018060c151981 */ /* 0x000ee2000c1e1900 */
[----:B------:R-:W-:-:S03]  /*1d30*/  @P5 LOP3.LUT R7, R7, R26, RZ, 0x3c, !PT ;  /* 0x0000001a07075212 */ /* 0x000fc600078e3cff */
[----:B------:R-:W3:Y:S01]  /*1d40*/  @P6 LDG.E R26, desc[UR6][R12.64+0x88] ;  /* 0x000088060c1a6981 */ /* 0x000ee2000c1e1900 */
[----:B------:R-:W-:-:S03]  /*1d50*/  @P1 LOP3.LUT R6, R6, R23, RZ, 0x3c, !PT ;  /* 0x0000001706061212 */ /* 0x000fc600078e3cff */
[----:B------:R-:W3:Y:S01]  /*1d60*/  @P2 LDG.E R23, desc[UR6][R12.64+0x34] ;  /* 0x000034060c172981 */ /* 0x000ee2000c1e1900 */
[----:B--2---:R-:W-:-:S03]  /*1d70*/  @P1 LOP3.LUT R5, R5, R22, RZ, 0x3c, !PT ;  /* 0x0000001605051212 */ /* 0x004fc600078e3cff */
[----:B------:R-:W2:Y:S01]  /*1d80*/  @P2 LDG.E R22, desc[UR6][R12.64+0x30] ;  /* 0x000030060c162981 */ /* 0x000ea2000c1e1900 */
[----:B----4-:R-:W-:-:S03]  /*1d90*/  @P1 LOP3.LUT R3, R3, R20, RZ, 0x3c, !PT ;  /* 0x0000001403031212 */ /* 0x010fc600078e3cff */
[----:B------:R-:W4:Y:S01]  /*1da0*/  @P2 LDG.E R20, desc[UR6][R12.64+0x28] ;  /* 0x000028060c142981 */ /* 0x000f22000c1e1900 */
[----:B---3--:R-:W-:-:S03]  /*1db0*/  @P1 LOP3.LUT R4, R4, R21, RZ, 0x3c, !PT ;  /* 0x0000001504041212 */ /* 0x008fc600078e3cff */
        /* <DEDUP_REMOVED lines=21> */
[----:B------:R-:W-:Y:S02]  /*1f10*/  @P4 LOP3.LUT R4, R4, R25, RZ, 0x3c, !PT ;  /* 0x0000001904044212 */ /* 0x000fe400078e3cff */
[----:B------:R-:W-:Y:S01]  /*1f20*/  LOP3.LUT P0, RZ, R24, 0x80, RZ, 0xc0, !PT ;  /* 0x0000008018ff7812 */ /* 0x000fe2000780c0ff */
        /* <DEDUP_REMOVED lines=20> */
[----:B------:R-:W-:Y:S02]  /*2070*/  @P0 LOP3.LUT R7, R7, R26, RZ, 0x3c, !PT ;  /* 0x0000001a07070212 */ /* 0x000fe400078e3cff */
[----:B------:R-:W-:Y:S02]  /*2080*/  @P0 LOP3.LUT R6, R6, R23, RZ, 0x3c, !PT ;  /* 0x0000001706060212 */ /* 0x000fe400078e3cff */
[----:B--2---:R-:W-:Y:S02]  /*2090*/  @P0 LOP3.LUT R5, R5, R22, RZ, 0x3c, !PT ;  /* 0x0000001605050212 */ /* 0x004fe400078e3cff */
[----:B----4-:R-:W-:Y:S02]  /*20a0*/  @P0 LOP3.LUT R3, R3, R20, RZ, 0x3c, !PT ;  /* 0x0000001403030212 */ /* 0x010fe400078e3cff */
[----:B---3--:R-:W-:-:S02]  /*20b0*/  @P0 LOP3.LUT R4, R4, R21, RZ, 0x3c, !PT ;  /* 0x0000001504040212 */ /* 0x008fc400078e3cff */
[----:B------:R-:W-:-:S13]  /*20c0*/  R2P PR, R24.B1, 0x7f ;  /* 0x0000007f18007804 */ /* 0x000fda0000001000 */
[----:B------:R-:W2:Y:S04]  /*20d0*/  @P0 LDG.E R20, desc[UR6][R12.64+0xa0] ;  /* 0x0000a0060c140981 */ /* 0x000ea8000c1e1900 */
[----:B------:R-:W3:Y:S04]  /*20e0*/  @P0 LDG.E R22, desc[UR6][R12.64+0xa8] ;  /* 0x0000a8060c160981 */ /* 0x000ee8000c1e1900 */
[----:B------:R-:W4:Y:S04]  /*20f0*/  @P0 LDG.E R21, desc[UR6][R12.64+0xa4] ;  /* 0x0000a4060c150981 */ /* 0x000f28000c1e1900 */
        /* <DEDUP_REMOVED lines=13> */
[----:B--2---:R-:W-:Y:S02]  /*21d0*/  @P0 LOP3.LUT R7, R7, R20, RZ, 0x3c, !PT ;  /* 0x0000001407070212 */ /* 0x004fe400078e3cff */
[----:B------:R-:W-:Y:S01]  /*21e0*/  LOP3.LUT P0, RZ, R24, 0x8000, RZ, 0xc0, !PT ;  /* 0x0000800018ff7812 */ /* 0x000fe2000780c0ff */
[----:B------:R-:W2:Y:S01]  /*21f0*/  @P2 LDG.E R20, desc[UR6][R12.64+0xd8] ;  /* 0x0000d8060c142981 */ /* 0x000ea2000c1e1900 */
[----:B---3--:R-:W-:-:S03]  /*2200*/  @P1 LOP3.LUT R3, R3, R22, RZ, 0x3c, !PT ;  /* 0x0000001603031212 */ /* 0x008fc600078e3cff */
[----:B------:R-:W3:Y:S04]  /*2210*/  @P1 LDG.E R22, desc[UR6][R12.64+0xc4] ;  /* 0x0000c4060c161981 */ /* 0x000ee8000c1e1900 */
[----:B------:R-:W2:Y:S01]  /*2220*/  @P2 LDG.E R24, desc[UR6][R12.64+0xc8] ;  /* 0x0000c8060c182981 */ /* 0x000ea2000c1e1900 */
[----:B------:R-:W-:Y:S02]  /*2230*/  @P1 LOP3.LUT R4, R4, R25, RZ, 0x3c, !PT ;  /* 0x0000001904041212 */ /* 0x000fe400078e3cff */
[----:B----4-:R-:W-:Y:S01]  /*2240*/  @P1 LOP3.LUT R6, R6, R21, RZ, 0x3c, !PT ;  /* 0x0000001506061212 */ /* 0x010fe200078e3cff */
[----:B------:R-:W4:Y:S01]  /*2250*/  @P2 LDG.E R25, desc[UR6][R12.64+0xd4] ;  /* 0x0000d4060c192981 */ /* 0x000f22000c1e1900 */
[----:B------:R-:W-:-:S03]  /*2260*/  @P2 LOP3.LUT R4, R4, R23, RZ, 0x3c, !PT ;  /* 0x0000001704042212 */ /* 0x000fc600078e3cff */
[----:B------:R-:W4:Y:S01]  /*2270*/  @P3 LDG.E R21, desc[UR6][R12.64+0xe0] ;  /* 0x0000e0060c153981 */ /* 0x000f22000c1e1900 */
[----:B------:R-:W-:-:S03]  /*2280*/  @P2 LOP3.LUT R5, R5, R26, RZ, 0x3c, !PT ;  /* 0x0000001a05052212 */ /* 0x000fc600078e3cff */
[----:B------:R-:W4:Y:S04]  /*2290*/  @P3 LDG.E R23, desc[UR6][R12.64+0xe8] ;  /* 0x0000e8060c173981 */ /* 0x000f28000c1e1900 */
[----:B------:R-:W4:Y:S01]  /*22a0*/  @P3 LDG.E R26, desc[UR6][R12.64+0xec] ;  /* 0x0000ec060c1a3981 */ /* 0x000f22000c1e1900 */
[----:B---3--:R-:W-:-:S03]  /*22b0*/  @P1 LOP3.LUT R7, R7, R22, RZ, 0x3c, !PT ;  /* 0x0000001607071212 */ /* 0x008fc600078e3cff */
[----:B------:R-:W3:Y:S01]  /*22c0*/  @P3 LDG.E R22, desc[UR6][R12.64+0xdc] ;  /* 0x0000dc060c163981 */ /* 0x000ee2000c1e1900 */
[----:B--2---:R-:W-:-:S03]  /*22d0*/  @P2 LOP3.LUT R3, R3, R24, RZ, 0x3c, !PT ;  /* 0x0000001803032212 */ /* 0x004fc600078e3cff */
[----:B------:R-:W2:Y:S01]  /*22e0*/  @P3 LDG.E R24, desc[UR6][R12.64+0xe4] ;  /* 0x0000e4060c183981 */ /* 0x000ea2000c1e1900 */
[----:B------:R-:W-:Y:S02]  /*22f0*/  @P2 LOP3.LUT R7, R7, R20, RZ, 0x3c, !PT ;  /* 0x0000001407072212 */ /* 0x000fe400078e3cff */
[----:B----4-:R-:W-:Y:S01]  /*2300*/  @P2 LOP3.LUT R6, R6, R25, RZ, 0x3c, !PT ;  /* 0x0000001906062212 */ /* 0x010fe200078e3cff */
[----:B------:R-:W4:Y:S01]  /*2310*/  @P4 LDG.E R20, desc[UR6][R12.64+0xf0] ;  /* 0x0000f0060c144981 */ /* 0x000f22000c1e1900 */
[----:B------:R-:W-:-:S03]  /*2320*/  @P3 LOP3.LUT R4, R4, R21, RZ, 0x3c, !PT ;  /* 0x0000001504043212 */ /* 0x000fc600078e3cff */
        /* <DEDUP_REMOVED lines=10> */
[----:B----4-:R-:W-:-:S03]  /*23d0*/  @P4 LOP3.LUT R3, R3, R20, RZ, 0x3c, !PT ;  /* 0x0000001403034212 */ /* 0x010fc600078e3cff */
[----:B------:R-:W4:Y:S01]  /*23e0*/  @P5 LDG.E R20, desc[UR6][R12.64+0x10c] ;  /* 0x00010c060c145981 */ /* 0x000f22000c1e1900 */
[----:B------:R-:W-:-:S03]  /*23f0*/  @P4 LOP3.LUT R4, R4, R21, RZ, 0x3c, !PT ;  /* 0x0000001504044212 */ /* 0x000fc600078e3cff */
[----:B------:R-:W4:Y:S01]  /*2400*/  @P5 LDG.E R21, desc[UR6][R12.64+0x110] ;  /* 0x000110060c155981 */ /* 0x000f22000c1e1900 */
[----:B------:R-:W-:-:S03]  /*2410*/  @P4 LOP3.LUT R6, R6, R23, RZ, 0x3c, !PT ;  /* 0x0000001706064212 */ /* 0x000fc600078e3cff */
[----:B------:R-:W4:Y:S01]  /*2420*/  @P6 LDG.E R23, desc[UR6][R12.64+0x11c] ;  /* 0x00011c060c176981 */ /* 0x000f22000c1e1900 */
[----:B------:R-:W-:-:S03]  /*2430*/  @P5 LOP3.LUT R3, R3, R26, RZ, 0x3c, !PT ;  /* 0x0000001a03035212 */ /* 0x000fc600078e3cff */
        /* <DEDUP_REMOVED lines=9> */
[----:B------:R-:W4:Y:S04]  /*24d0*/  @P6 LDG.E R21, desc[UR6][R12.64+0x124] ;  /* 0x000124060c156981 */ /* 0x000f28000c1e1900 */
[----:B------:R-:W4:Y:S01]  /*24e0*/  @P6 LDG.E R20, desc[UR6][R12.64+0x128] ;  /* 0x000128060c146981 */ /* 0x000f22000c1e1900 */
[----:B------:R-:W-:Y:S02]  /*24f0*/  @P6 LOP3.LUT R4, R4, R23, RZ, 0x3c, !PT ;  /* 0x0000001704046212 */ /* 0x000fe400078e3cff */
[----:B------:R-:W-:Y:S01]  /*2500*/  @P6 LOP3.LUT R5, R5, R26, RZ, 0x3c, !PT ;  /* 0x0000001a05056212 */ /* 0x000fe200078e3cff */
[----:B------:R-:W4:Y:S04]  /*2510*/  @P0 LDG.E R23, desc[UR6][R12.64+0x130] ;  /* 0x000130060c170981 */ /* 0x000f28000c1e1900 */
[----:B------:R-:W4:Y:S01]  /*2520*/  @P0 LDG.E R26, desc[UR6][R12.64+0x13c] ;  /* 0x00013c060c1a0981 */ /* 0x000f22000c1e1900 */
[----:B---3--:R-:W-:-:S03]  /*2530*/  @P5 LOP3.LUT R7, R7, R22, RZ, 0x3c, !PT ;  /* 0x0000001607075212 */ /* 0x008fc600078e3cff */
[----:B------:R-:W3:Y:S01]  /*2540*/  @P0 LDG.E R22, desc[UR6][R12.64+0x12c] ;  /* 0x00012c060c160981 */ /* 0x000ee2000c1e1900 */
[----:B--2---:R-:W-:-:S03]  /*2550*/  @P6 LOP3.LUT R3, R3, R24, RZ, 0x3c, !PT ;  /* 0x0000001803036212 */ /* 0x004fc600078e3cff */
[----:B------:R-:W2:Y:S01]  /*2560*/  @P0 LDG.E R24, desc[UR6][R12.64+0x134] ;  /* 0x000134060c180981 */ /* 0x000ea2000c1e1900 */
[----:B------:R-:W-:-:S04]  /*2570*/  UIADD3 UR4, UPT, UPT, UR4, 0x10, URZ ;  /* 0x0000001004047890 */ /* 0x000fc8000fffe0ff */
[----:B------:R-:W-:Y:S01]  /*2580*/  UISETP.NE.AND UP0, UPT, UR4, 0x20, UPT ;  /* 0x000000200400788c */ /* 0x000fe2000bf05270 */
[----:B----4-:R-:W-:Y:S02]  /*2590*/  @P6 LOP3.LUT R6, R6, R21, RZ, 0x3c, !PT ;  /* 0x0000001506066212 */ /* 0x010fe400078e3cff */
[----:B------:R-:W-:Y:S02]  /*25a0*/  @P6 LOP3.LUT R7, R7, R20, RZ, 0x3c, !PT ;  /* 0x0000001407076212 */ /* 0x000fe400078e3cff */
[----:B------:R-:W-:Y:S02]  /*25b0*/  @P0 LOP3.LUT R6, R6, R25, RZ, 0x3c, !PT ;  /* 0x0000001906060212 */ /* 0x000fe400078e3cff */
[----:B------:R-:W-:Y:S02]  /*25c0*/  @P0 LOP3.LUT R4, R4, R23, RZ, 0x3c, !PT ;  /* 0x0000001704040212 */ /* 0x000fe400078e3cff */
[----:B------:R-:W-:Y:S02]  /*25d0*/  @P0 LOP3.LUT R7, R7, R26, RZ, 0x3c, !PT ;  /* 0x0000001a07070212 */ /* 0x000fe400078e3cff */
[----:B---3--:R-:W-:-:S02]  /*25e0*/  @P0 LOP3.LUT R3, R3, R22, RZ, 0x3c, !PT ;  /* 0x0000001603030212 */ /* 0x008fc400078e3cff */
[----:B--2---:R-:W-:Y:S01]  /*25f0*/  @P0 LOP3.LUT R5, R5, R24, RZ, 0x3c, !PT ;  /* 0x0000001805050212 */ /* 0x004fe200078e3cff */
[----:B------:R-:W-:Y:S06]  /*2600*/  BRA.U UP0, `(.L_x_8) ;  /* 0xfffffff5004c7547 */ /* 0x000fec000b83ffff */
[----:B------:R-:W-:-:S05]  /*2610*/  VIADD R18, R18, 0x1 ;  /* 0x0000000112127836 */ /* 0x000fca0000000000 */
[----:B------:R-:W-:-:S13]  /*2620*/  ISETP.NE.AND P0, PT, R18, 0x5, PT ;  /* 0x000000051200780c */ /* 0x000fda0003f05270 */
[----:B------:R-:W-:Y:S05]  /*2630*/  @P0 BRA `(.L_x_9) ;  /* 0xfffffff400300947 */ /* 0x000fea000383ffff */
[----:B------:R3:W-:Y:S04]  /*2640*/  STL [R1+0x4], R3 ;  /* 0x0000040301007387 */ /* 0x0007e80000100800 */
[----:B------:R3:W-:Y:S04]  /*2650*/  STL.64 [R1+0x8], R4 ;  /* 0x0000080401007387 */ /* 0x0007e80000100a00 */
[----:B------:R3:W-:Y:S02]  /*2660*/  STL.64 [R1+0x10], R6 ;  /* 0x0000100601007387 */ /* 0x0007e40000100a00 */
.L_x_3:
[----:B------:R-:W-:Y:S05]  /*2670*/  BSYNC.RECONVERGENT B1 ;  /* 0x0000000000017941 */ /* 0x000fea0003800200 */
.L_x_2:
[C---:B------:R-:W-:Y:S01]  /*2680*/  ISETP.GT.U32.AND P0, PT, R15.reuse, 0x3, PT ;  /* 0x000000030f00780c */ /* 0x040fe20003f04070 */
[----:B------:R-:W-:Y:S01]  /*2690*/  VIADD R16, R16, 0x1 ;  /* 0x0000000110107836 */ /* 0x000fe20000000000 */
[--C-:B------:R-:W-:Y:S02]  /*26a0*/  SHF.R.U64 R15, R15, 0x2, R14.reuse ;  /* 0x000000020f0f7819 */ /* 0x100fe4000000120e */
[----:B------:R-:W-:Y:S02]  /*26b0*/  ISETP.GT.U32.AND.EX P0, PT, R14, RZ, PT, P0 ;  /* 0x000000ff0e00720c */ /* 0x000fe40003f04100 */
[----:B------:R-:W-:-:S11]  /*26c0*/  SHF.R.U32.HI R14, RZ, 0x2, R14 ;  /* 0x00000002ff0e7819 */ /* 0x000fd6000001160e */
[----:B------:R-:W-:Y:S05]  /*26d0*/  @P0 BRA `(.L_x_10) ;  /* 0xffffffd800cc0947 */ /* 0x000fea000383ffff */
.L_x_1:
[----:B------:R-:W-:Y:S05]  /*26e0*/  BSYNC.RECONVERGENT B0 ;  /* 0x0000000000007941 */ /* 0x000fea0003800200 */
.L_x_0:
[----:B------:R-:W4:Y:S01]  /*26f0*/  LDCU.64 UR4, c[0x0][0x380] ;  /* 0x00007000ff0477ac */ /* 0x000f220008000a00 */
[----:B------:R-:W-:Y:S01]  /*2700*/  BSSY.RECONVERGENT B0, `(.L_x_11) ;  /* 0x00000cb000007945 */ /* 0x000fe20003800200 */
[----:B-1----:R-:W-:Y:S02]  /*2710*/  CS2R R10, SRZ ;  /* 0x00000000000a7805 */ /* 0x002fe4000001ff00 */
[----:B----4-:R-:W-:-:S04]  /*2720*/  ISETP.GE.U32.AND P0, PT, R9, UR4, PT ;  /* 0x0000000409007c0c */ /* 0x010fc8000bf06070 */
[----:B------:R-:W-:-:S13]  /*2730*/  ISETP.GE.AND.EX P0, PT, RZ, UR5, PT, P0 ;  /* 0x00000005ff007c0c */ /* 0x000fda000bf06300 */
[----:B------:R-:W-:Y:S05]  /*2740*/  @P0 BRA `(.L_x_12) ;  /* 0x0000000c00180947 */ /* 0x000fea0003800000 */
[----:B------:R-:W-:Y:S01]  /*2750*/  IADD3 R13, P1, PT, R9, R0, RZ ;  /* 0x00000000090d7210 */ /* 0x000fe20007f3e0ff */
[----:B------:R-:W-:Y:S03]  /*2760*/  BSSY.RECONVERGENT B1, `(.L_x_13) ;  /* 0x0000025000017945 */ /* 0x000fe60003800200 */
[C---:B------:R-:W-:Y:S01]  /*2770*/  ISETP.GE.U32.AND P0, PT, R13.reuse, UR4, PT ;  /* 0x000000040d007c0c */ /* 0x040fe2000bf06070 */
[----:B------:R-:W-:Y:S01]  /*2780*/  IMAD.X R12, RZ, RZ, RZ, P1 ;  /* 0x000000ffff0c7224 */ /* 0x000fe200008e06ff */
[----:B------:R-:W-:-:S04]  /*2790*/  ISETP.GT.U32.AND P1, PT, R13, UR4, PT ;  /* 0x000000040d007c0c */ /* 0x000fc8000bf24070 */
[C---:B------:R-:W-:Y:S02]  /*27a0*/  ISETP.GE.AND.EX P0, PT, R12.reuse, UR5, PT, P0 ;  /* 0x000000050c007c0c */ /* 0x040fe4000bf06300 */
[C---:B------:R-:W-:Y:S02]  /*27b0*/  ISETP.GT.AND.EX P1, PT, R12.reuse, UR5, PT, P1 ;  /* 0x000000050c007c0c */ /* 0x040fe4000bf24310 */
[----:B------:R-:W-:Y:S02]  /*27c0*/  SEL R9, RZ, 0x1, P0 ;  /* 0x00000001ff097807 */ /* 0x000fe40000000000 */
[----:B------:R-:W-:Y:S02]  /*27d0*/  SEL R10, R13, UR4, P1 ;  /* 0x000000040d0a7c07 */ /* 0x000fe40008800000 */
[----:B------:R-:W-:Y:S02]  /*27e0*/  SEL R11, R12, UR5, P1 ;  /* 0x000000050c0b7c07 */ /* 0x000fe40008800000 */
[----:B------:R-:W-:-:S04]  /*27f0*/  IADD3 R13, P0, P1, R10, -R13, -R9 ;  /* 0x8000000d0a0d7210 */ /* 0x000fc8000791e809 */
[----:B------:R-:W-:-:S04]  /*2800*/  IADD3.X R11, PT, PT, R11, -0x1, ~R12, P0, P1 ;  /* 0xffffffff0b0b7810 */ /* 0x000fc800007e2c0c */
[----:B------:R-:W-:-:S13]  /*2810*/  ISETP.NE.U32.AND P0, PT, R11, RZ, PT ;  /* 0x000000ff0b00720c */ /* 0x000fda0003f05070 */
[----:B------:R-:W-:Y:S05]  /*2820*/  @P0 BRA `(.L_x_14) ;  /* 0x0000000000500947 */ /* 0x000fea0003800000 */
[----:B------:R-:W1:Y:S01]  /*2830*/  I2F.U32.RP R12, R0 ;  /* 0x00000000000c7306 */ /* 0x000e620000209000 */
[----:B------:R-:W-:Y:S01]  /*2840*/  IMAD.MOV R15, RZ, RZ, -R0 ;  /* 0x000000ffff0f7224 */ /* 0x000fe200078e0a00 */
[----:B------:R-:W-:-:S06]  /*2850*/  ISETP.NE.U32.AND P2, PT, R0, RZ, PT ;  /* 0x000000ff0000720c */ /* 0x000fcc0003f45070 */
[----:B-1----:R-:W1:Y:S02]  /*2860*/  MUFU.RCP R12, R12 ;  /* 0x0000000c000c7308 */ /* 0x002e640000001000 */
[----:B-1----:R-:W-:-:S06]  /*2870*/  VIADD R10, R12, 0xffffffe ;  /* 0x0ffffffe0c0a7836 */ /* 0x002fcc0000000000 */
[----:B------:R1:W4:Y:S02]  /*2880*/  F2I.FTZ.U32.TRUNC.NTZ R11, R10 ;  /* 0x0000000a000b7305 */ /* 0x000324000021f000 */
[----:B-1----:R-:W-:Y:S02]  /*2890*/  IMAD.MOV.U32 R10, RZ, RZ, RZ ;  /* 0x000000ffff0a7224 */ /* 0x002fe400078e00ff */
[----:B----4-:R-:W-:-:S04]  /*28a0*/  IMAD R15, R15, R11, RZ ;  /* 0x0000000b0f0f7224 */ /* 0x010fc800078e02ff */
[----:B------:R-:W-:-:S06]  /*28b0*/  IMAD.HI.U32 R14, R11, R15, R10 ;  /* 0x0000000f0b0e7227 */ /* 0x000fcc00078e000a */
[----:B------:R-:W-:-:S04]  /*28c0*/  IMAD.HI.U32 R10, R14, R13, RZ ;  /* 0x0000000d0e0a7227 */ /* 0x000fc800078e00ff */
[----:B------:R-:W-:-:S04]  /*28d0*/  IMAD.MOV R11, RZ, RZ, -R10 ;  /* 0x000000ffff0b7224 */ /* 0x000fc800078e0a0a */
[----:B------:R-:W-:Y:S02]  /*28e0*/  IMAD R13, R0, R11, R13 ;  /* 0x0000000b000d7224 */ /* 0x000fe400078e020d */
[----:B------:R-:W-:-:S03]  /*28f0*/  IMAD.MOV.U32 R11, RZ, RZ, RZ ;  /* 0x000000ffff0b7224 */ /* 0x000fc600078e00ff */
[----:B------:R-:W-:-:S13]  /*2900*/  ISETP.GE.U32.AND P0, PT, R13, R0, PT ;  /* 0x000000000d00720c */ /* 0x000fda0003f06070 */
[----:B------:R-:W-:Y:S02]  /*2910*/  @P0 IMAD.IADD R13, R13, 0x1, -R0 ;  /* 0x000000010d0d0824 */ /* 0x000fe400078e0a00 */
[----:B------:R-:W-:-:S03]  /*2920*/  @P0 VIADD R10, R10, 0x1 ;  /* 0x000000010a0a0836 */ /* 0x000fc60000000000 */
[----:B------:R-:W-:-:S13]  /*2930*/  ISETP.GE.U32.AND P1, PT, R13, R0, PT ;  /* 0x000000000d00720c */ /* 0x000fda0003f26070 */
[----:B------:R-:W-:Y:S01]  /*2940*/  @P1 VIADD R10, R10, 0x1 ;  /* 0x000000010a0a1836 */ /* 0x000fe20000000000 */
[----:B------:R-:W-:Y:S01]  /*2950*/  @!P2 LOP3.LUT R10, RZ, R0, RZ, 0x33, !PT ;  /* 0x00000000ff0aa212 */ /* 0x000fe200078e33ff */
[----:B------:R-:W-:Y:S06]  /*2960*/  BRA `(.L_x_15) ;  /* 0x0000000000107947 */ /* 0x000fec0003800000 */
.L_x_14:
[----:B------:R-:W-:-:S07]  /*2970*/  MOV R10, 0x2990 ;  /* 0x00002990000a7802 */ /* 0x000fce0000000f00 */
[----:B0-23--:R-:W-:Y:S05]  /*2980*/  CALL.REL.NOINC `($__internal_0_$__cuda_sm20_div_u64) ;  /* 0x0000000800987944 */ /* 0x00dfea0003c00000 */
[----:B------:R-:W-:Y:S02]  /*2990*/  IMAD.MOV.U32 R10, RZ, RZ, R0 ;  /* 0x000000ffff0a7224 */ /* 0x000fe400078e0000 */
[----:B------:R-:W-:-:S07]  /*29a0*/  IMAD.MOV.U32 R11, RZ, RZ, R13 ;  /* 0x000000ffff0b7224 */ /* 0x000fce00078e000d */
.L_x_15:
[----:B------:R-:W-:Y:S05]  /*29b0*/  BSYNC.RECONVERGENT B1 ;  /* 0x0000000000017941 */ /* 0x000fea0003800200 */
.L_x_13:
[----:B------:R-:W-:Y:S01]  /*29c0*/  IADD3 R9, P0, PT, R10, R9, RZ ;  /* 0x000000090a097210 */ /* 0x000fe20007f1e0ff */
[----:B------:R-:W-:Y:S01]  /*29d0*/  BSSY.RECONVERGENT B1, `(.L_x_16) ;  /* 0x0000074000017945 */ /* 0x000fe20003800200 */
[----:B------:R-:W-:-:S03]  /*29e0*/  IMAD.MOV.U32 R14, RZ, RZ, RZ ;  /* 0x000000ffff0e7224 */ /* 0x000fc600078e00ff */
[----:B------:R-:W-:Y:S01]  /*29f0*/  IMAD.X R0, RZ, RZ, R11, P0 ;  /* 0x000000ffff007224 */ /* 0x000fe200000e060b */
[C---:B------:R-:W-:Y:S02]  /*2a00*/  ISETP.GE.U32.AND P0, PT, R9.reuse, 0x3, PT ;  /* 0x000000030900780c */ /* 0x040fe40003f06070 */
[----:B------:R-:W-:Y:S02]  /*2a10*/  CS2R R10, SRZ ;  /* 0x00000000000a7805 */ /* 0x000fe4000001ff00 */
[----:B------:R-:W-:Y:S02]  /*2a20*/  IADD3 R9, P1, PT, R9, 0x1, RZ ;  /* 0x0000000109097810 */ /* 0x000fe40007f3e0ff */
[----:B------:R-:W-:Y:S02]  /*2a30*/  ISETP.GE.U32.AND.EX P0, PT, R0, RZ, PT, P0 ;  /* 0x000000ff0000720c */ /* 0x000fe40003f06100 */
[----:B------:R-:W-:Y:S01]  /*2a40*/  LOP3.LUT R15, R9, 0x3, RZ, 0xc0, !PT ;  /* 0x00000003090f7812 */ /* 0x000fe200078ec0ff */
[----:B------:R-:W-:-:S10]  /*2a50*/  IMAD.X R12, RZ, RZ, R0, P1 ;  /* 0x000000ffff0c7224 */ /* 0x000fd400008e0600 */
[----:B------:R-:W-:Y:S05]  /*2a60*/  @!P0 BRA `(.L_x_17) ;  /* 0x0000000400a88947 */ /* 0x000fea0003800000 */
[----:B------:R-:W-:Y:S01]  /*2a70*/  BSSY.RECONVERGENT B2, `(.L_x_18) ;  /* 0x0000068000027945 */ /* 0x000fe20003800200 */
[----:B------:R-:W-:Y:S01]  /*2a80*/  LOP3.LUT R0, R9, 0xfffffffc, RZ, 0xc0, !PT ;  /* 0xfffffffc09007812 */ /* 0x000fe200078ec0ff */
[----:B------:R-:W-:Y:S01]  /*2a90*/  IMAD.MOV.U32 R2, RZ, RZ, R12 ;  /* 0x000000ffff027224 */ /* 0x000fe200078e000c */
[----:B------:R-:W-:-:S07]  /*2aa0*/  CS2R R10, SRZ ;  /* 0x00000000000a7805 */ /* 0x000fce000001ff00 */
.L_x_19:
[----:B------:R-:W-:Y:S02]  /*2ab0*/  SHF.R.U32.HI R12, RZ, 0x2, R3 ;  /* 0x00000002ff0c7819 */ /* 0x000fe40000011603 */
[----:B------:R-:W-:Y:S02]  /*2ac0*/  SHF.R.U32.HI R13, RZ, 0x2, R4 ;  /* 0x00000002ff0d7819 */ /* 0x000fe40000011604 */
[----:B------:R-:W-:Y:S01]  /*2ad0*/  LOP3.LUT R12, R12, R3, RZ, 0x3c, !PT ;  /* 0x000000030c0c7212 */ /* 0x000fe200078e3cff */
[----:B0-23--:R-:W-:Y:S01]  /*2ae0*/  IMAD.SHL.U32 R3, R7, 0x10, RZ ;  /* 0x0000001007037824 */ /* 0x00dfe200078e00ff */
[----:B------:R-:W-:-:S03]  /*2af0*/  LOP3.LUT R13, R13, R4, RZ, 0x3c, !PT ;  /* 0x000000040d0d7212 */ /* 0x000fc600078e3cff */
[----:B------:R-:W-:-:S05]  /*2b00*/  IMAD.SHL.U32 R9, R12, 0x2, RZ ;  /* 0x000000020c097824 */ /* 0x000fca00078e00ff */
[----:B------:R-:W-:Y:S01]  /*2b10*/  LOP3.LUT R12, R12, R9, R3, 0x96, !PT ;  /* 0x000000090c0c7212 */ /* 0x000fe200078e9603 */
[----:B------:R-:W-:-:S03]  /*2b20*/  IMAD.SHL.U32 R3, R13, 0x2, RZ ;  /* 0x000000020d037824 */ /* 0x000fc600078e00ff */
[----:B------:R-:W-:Y:S02]  /*2b30*/  LOP3.LUT R9, R12, R7, RZ, 0x3c, !PT ;  /* 0x000000070c097212 */ /* 0x000fe400078e3cff */
[----:B------:R-:W-:-:S03]  /*2b40*/  SHF.R.U32.HI R12, RZ, 0x2, R5 ;  /* 0x00000002ff0c7819 */ /* 0x000fc60000011605 */
[----:B------:R-:W-:Y:S01]  /*2b50*/  IMAD.SHL.U32 R4, R9, 0x10, RZ ;  /* 0x0000001009047824 */ /* 0x000fe200078e00ff */
[----:B------:R-:W-:-:S04]  /*2b60*/  LOP3.LUT R12, R12, R5, RZ, 0x3c, !PT ;  /* 0x000000050c0c7212 */ /* 0x000fc800078e3cff */
[----:B------:R-:W-:Y:S02]  /*2b70*/  LOP3.LUT R4, R13, R3, R4, 0x96, !PT ;  /* 0x000000030d047212 */ /* 0x000fe400078e9604 */
[----:B------:R-:W-:Y:S02]  /*2b80*/  SHF.R.U32.HI R13, RZ, 0x2, R6 ;  /* 0x00000002ff0d7819 */ /* 0x000fe40000011606 */
[----:B------:R-:W-:Y:S01]  /*2b90*/  LOP3.LUT R5, R4, R9, RZ, 0x3c, !PT ;  /* 0x0000000904057212 */ /* 0x000fe200078e3cff */
[----:B------:R-:W-:Y:S01]  /*2ba0*/  IMAD.SHL.U32 R4, R12, 0x2, RZ ;  /* 0x000000020c047824 */ /* 0x000fe200078e00ff */
[----:B------:R-:W-:Y:S02]  /*2bb0*/  LOP3.LUT R6, R13, R6, RZ, 0x3c, !PT ;  /* 0x000000060d067212 */ /* 0x000fe400078e3cff */
[----:B------:R-:W-:Y:S01]  /*2bc0*/  SHF.R.U32.HI R18, RZ, 0x2, R5 ;  /* 0x00000002ff127819 */ /* 0x000fe20000011605 */
[----:B------:R-:W-:-:S03]  /*2bd0*/  IMAD.SHL.U32 R3, R5, 0x10, RZ ;  /* 0x0000001005037824 */ /* 0x000fc600078e00ff */
[-C--:B------:R-:W-:Y:S02]  /*2be0*/  LOP3.LUT R18, R18, R5.reuse, RZ, 0x3c, !PT ;  /* 0x0000000512127212 */ /* 0x080fe400078e3cff */
[----:B------:R-:W-:Y:S02]  /*2bf0*/  LOP3.LUT R4, R12, R4, R3, 0x96, !PT ;  /* 0x000000040c047212 */ /* 0x000fe400078e9603 */
[----:B------:R-:W-:Y:S01]  /*2c00*/  SHF.R.U32.HI R12, RZ, 0x2, R7 ;  /* 0x00000002ff0c7819 */ /* 0x000fe20000011607 */
[----:B------:R-:W-:Y:S01]  /*2c10*/  IMAD.SHL.U32 R19, R18, 0x2, RZ ;  /* 0x0000000212137824 */ /* 0x000fe200078e00ff */
[----:B------:R-:W-:Y:S01]  /*2c20*/  LOP3.LUT R13, R4, R5, RZ, 0x3c, !PT ;  /* 0x00000005040d7212 */ /* 0x000fe200078e3cff */
[----:B------:R-:W-:Y:S01]  /*2c30*/  IMAD.SHL.U32 R4, R6, 0x2, RZ ;  /* 0x0000000206047824 */ /* 0x000fe200078e00ff */
[----:B------:R-:W-:-:S03]  /*2c40*/  LOP3.LUT R12, R12, R7, RZ, 0x3c, !PT ;  /* 0x000000070c0c7212 */ /* 0x000fc600078e3cff */
[----:B------:R-:W-:-:S05]  /*2c50*/  IMAD.SHL.U32 R3, R13, 0x10, RZ ;  /* 0x000000100d037824 */ /* 0x000fca00078e00ff */
[----:B------:R-:W-:Y:S02]  /*2c60*/  LOP3.LUT R4, R6, R4, R3, 0x96, !PT ;  /* 0x0000000406047212 */ /* 0x000fe400078e9603 */
[----:B------:R-:W-:Y:S02]  /*2c70*/  SHF.R.U32.HI R6, RZ, 0x2, R9 ;  /* 0x00000002ff067819 */ /* 0x000fe40000011609 */
[----:B------:R-:W-:Y:S01]  /*2c80*/  LOP3.LUT R3, R4, R13, RZ, 0x3c, !PT ;  /* 0x0000000d04037212 */ /* 0x000fe200078e3cff */
[----:B------:R-:W-:Y:S01]  /*2c90*/  IMAD.SHL.U32 R4, R12, 0x2, RZ ;  /* 0x000000020c047824 */ /* 0x000fe200078e00ff */
[----:B------:R-:W-:-:S03]  /*2ca0*/  LOP3.LUT R6, R6, R9, RZ, 0x3c, !PT ;  /* 0x0000000906067212 */ /* 0x000fc600078e3cff */
[----:B------:R-:W-:Y:S02]  /*2cb0*/  IMAD.SHL.U32 R7, R3, 0x10, RZ ;  /* 0x0000001003077824 */ /* 0x000fe400078e00ff */
[----:B------:R-:W-:-:S03]  /*2cc0*/  IMAD.SHL.U32 R16, R6, 0x2, RZ ;  /* 0x0000000206107824 */ /* 0x000fc600078e00ff */
[----:B------:R-:W-:Y:S01]  /*2cd0*/  LOP3.LUT R4, R12, R4, R7, 0x96, !PT ;  /* 0x000000040c047212 */ /* 0x000fe200078e9607 */
[C---:B------:R-:W-:Y:S02]  /*2ce0*/  VIADD R12, R8.reuse, 0xd9f6dc18 ;  /* 0xd9f6dc18080c7836 */ /* 0x040fe40000000000 */
[----:B------:R-:W-:Y:S01]  /*2cf0*/  VIADD R8, R8, 0x2c3e28 ;  /* 0x002c3e2808087836 */ /* 0x000fe20000000000 */
[----:B------:R-:W-:Y:S02]  /*2d00*/  LOP3.LUT R4, R4, R3, RZ, 0x3c, !PT ;  /* 0x0000000304047212 */ /* 0x000fe400078e3cff */
[----:B------:R-:W-:-:S03]  /*2d10*/  IADD3 R7, PT, PT, R12, 0xb0f8a, R5 ;  /* 0x000b0f8a0c077810 */ /* 0x000fc60007ffe005 */
[----:B------:R-:W-:-:S05]  /*2d20*/  IMAD.SHL.U32 R17, R4, 0x10, RZ ;  /* 0x0000001004117824 */ /* 0x000fca00078e00ff */
[----:B------:R-:W-:Y:S02]  /*2d30*/  LOP3.LUT R17, R6, R16, R17, 0x96, !PT ;  /* 0x0000001006117212 */ /* 0x000fe400078e9611 */
[----:B------:R-:W-:Y:S01]  /*2d40*/  IADD3 R6, PT, PT, R12, 0x587c5, R9 ;  /* 0x000587c50c067810 */ /* 0x000fe20007ffe009 */
[----:B------:R-:W-:Y:S01]  /*2d50*/  IMAD.MOV.U32 R9, RZ, RZ, 0x2f800000 ;  /* 0x2f800000ff097424 */ /* 0x000fe200078e00ff */
[----:B------:R-:W-:Y:S02]  /*2d60*/  I2FP.F32.U32 R16, R7 ;  /* 0x0000000700107245 */ /* 0x000fe40000201000 */
[----:B------:R-:W-:Y:S02]  /*2d70*/  LOP3.LUT R5, R17, R4, RZ, 0x3c, !PT ;  /* 0x0000000411057212 */ /* 0x000fe400078e3cff */
[----:B------:R-:W-:Y:S01]  /*2d80*/  I2FP.F32.U32 R6, R6 ;  /* 0x0000000600067245 */ /* 0x000fe20000201000 */
[----:B------:R-:W-:Y:S02]  /*2d90*/  FFMA R16, R16, R9, 1.1641532182693481445e-10 ;  /* 0x2f00000010107423 */ /* 0x000fe40000000009 */
[----:B------:R-:W-:-:S02]  /*2da0*/  IMAD.SHL.U32 R17, R5, 0x10, RZ ;  /* 0x0000001005117824 */ /* 0x000fc400078e00ff */
[----:B------:R-:W-:Y:S01]  /*2db0*/  FFMA R6, R6, R9, 1.1641532182693481445e-10 ;  /* 0x2f00000006067423 */ /* 0x000fe20000000009 */
[----:B------:R-:W-:Y:S01]  /*2dc0*/  FMUL R7, R16, R16 ;  /* 0x0000001010077220 */ /* 0x000fe20000400000 */
[----:B------:R-:W-:Y:S02]  /*2dd0*/  SHF.R.U32.HI R16, RZ, 0x2, R13 ;  /* 0x00000002ff107819 */ /* 0x000fe4000001160d */
[----:B------:R-:W-:Y:S01]  /*2de0*/  LOP3.LUT R18, R18, R19, R17, 0x96, !PT ;  /* 0x0000001312127212 */ /* 0x000fe200078e9611 */
[----:B------:R-:W-:Y:S01]  /*2df0*/  FFMA R7, R6, R6, R7 ;  /* 0x0000000606077223 */ /* 0x000fe20000000007 */
[----:B------:R-:W-:Y:S02]  /*2e00*/  LOP3.LUT R19, R16, R13, RZ, 0x3c, !PT ;  /* 0x0000000d10137212 */ /* 0x000fe400078e3cff */
[----:B------:R-:W-:Y:S02]  /*2e10*/  LOP3.LUT R6, R18, R5, RZ, 0x3c, !PT ;  /* 0x0000000512067212 */ /* 0x000fe400078e3cff */
[C---:B------:R-:W-:Y:S01]  /*2e20*/  IADD3 R17, PT, PT, R12.reuse, 0x161f14, R3 ;  /* 0x00161f140c117810 */ /* 0x040fe20007ffe003 */
[----:B------:R-:W-:Y:S01]  /*2e30*/  IMAD.SHL.U32 R21, R19, 0x2, RZ ;  /* 0x0000000213157824 */ /* 0x000fe200078e00ff */
[----:B------:R-:W-:Y:S01]  /*2e40*/  IADD3 R13, PT, PT, R12, 0x10974f, R13 ;  /* 0x0010974f0c0d7810 */ /* 0x000fe20007ffe00d */
[----:B------:R-:W-:Y:S01]  /*2e50*/  IMAD.SHL.U32 R20, R6, 0x10, RZ ;  /* 0x0000001006147824 */ /* 0x000fe200078e00ff */
[----:B------:R-:W-:-:S02]  /*2e60*/  I2FP.F32.U32 R18, R17 ;  /* 0x0000001100127245 */ /* 0x000fc40000201000 */
[----:B------:R-:W-:Y:S02]  /*2e70*/  FSETP.GTU.AND P0, PT, R7, 1, PT ;  /* 0x3f8000000700780b */ /* 0x000fe40003f0c000 */
[----:B------:R-:W-:Y:S01]  /*2e80*/  LOP3.LUT R21, R19, R21, R20, 0x96, !PT ;  /* 0x0000001513157212 */ /* 0x000fe200078e9614 */
[----:B------:R-:W-:Y:S01]  /*2e90*/  FFMA R18, R18, R9, 1.1641532182693481445e-10 ;  /* 0x2f00000012127423 */ /* 0x000fe20000000009 */
[----:B------:R-:W-:Y:S02]  /*2ea0*/  I2FP.F32.U32 R16, R13 ;  /* 0x0000000d00107245 */ /* 0x000fe40000201000 */
[----:B------:R-:W-:Y:S01]  /*2eb0*/  LOP3.LUT R7, R21, R6, RZ, 0x3c, !PT ;  /* 0x0000000615077212 */ /* 0x000fe200078e3cff */
[----:B------:R-:W-:Y:S01]  /*2ec0*/  FMUL R13, R18, R18 ;  /* 0x00000012120d7220 */ /* 0x000fe20000400000 */
[----:B------:R-:W-:Y:S01]  /*2ed0*/  IADD3 R19, PT, PT, R12, 0x212e9e, R5 ;  /* 0x00212e9e0c137810 */ /* 0x000fe20007ffe005 */
[----:B------:R-:W-:Y:S01]  /*2ee0*/  FFMA R16, R16, R9, 1.1641532182693481445e-10 ;  /* 0x2f00000010107423 */ /* 0x000fe20000000009 */
[----:B------:R-:W-:-:S02]  /*2ef0*/  IADD3 R21, PT, PT, R12, 0x2c3e28, R7 ;  /* 0x002c3e280c157810 */ /* 0x000fc40007ffe007 */
[----:B------:R-:W-:Y:S01]  /*2f00*/  IADD3 R17, PT, PT, R12, 0x1ba6d9, R4 ;  /* 0x001ba6d90c117810 */ /* 0x000fe20007ffe004 */
[----:B------:R-:W-:Y:S01]  /*2f10*/  FFMA R13, R16, R16, R13 ;  /* 0x00000010100d7223 */ /* 0x000fe2000000000d */
[----:B------:R-:W-:Y:S02]  /*2f20*/  IADD3 R12, PT, PT, R12, 0x26b663, R6 ;  /* 0x0026b6630c0c7810 */ /* 0x000fe40007ffe006 */
[----:B------:R-:W-:Y:S02]  /*2f30*/  I2FP.F32.U32 R20, R19 ;  /* 0x0000001300147245 */ /* 0x000fe40000201000 */
[----:B------:R-:W-:Y:S02]  /*2f40*/  I2FP.F32.U32 R22, R21 ;  /* 0x0000001500167245 */ /* 0x000fe40000201000 */
[----:B------:R-:W-:Y:S01]  /*2f50*/  I2FP.F32.U32 R18, R17 ;  /* 0x0000001100127245 */ /* 0x000fe20000201000 */
[-C--:B------:R-:W-:Y:S01]  /*2f60*/  FFMA R20, R20, R9.reuse, 1.1641532182693481445e-10 ;  /* 0x2f00000014147423 */ /* 0x080fe20000000009 */
[----:B------:R-:W-:Y:S01]  /*2f70*/  I2FP.F32.U32 R12, R12 ;  /* 0x0000000c000c7245 */ /* 0x000fe20000201000 */
[-C--:B------:R-:W-:Y:S01]  /*2f80*/  FFMA R22, R22, R9.reuse, 1.1641532182693481445e-10 ;  /* 0x2f00000016167423 */ /* 0x080fe20000000009 */
[----:B------:R-:W-:Y:S01]  /*2f90*/  SEL R16, RZ, 0x1, P0 ;  /* 0x00000001ff107807 */ /* 0x000fe20000000000 */
[-C--:B------:R-:W-:Y:S01]  /*2fa0*/  FFMA R18, R18, R9.reuse, 1.1641532182693481445e-10 ;  /* 0x2f00000012127423 */ /* 0x080fe20000000009 */
[----:B------:R-:W-:Y:S01]  /*2fb0*/  IADD3 R0, P0, PT, R0, -0x4, RZ ;  /* 0xfffffffc00007810 */ /* 0x000fe20007f1e0ff */
[----:B------:R-:W-:Y:S01]  /*2fc0*/  FFMA R12, R12, R9, 1.1641532182693481445e-10 ;  /* 0x2f0000000c0c7423 */ /* 0x000fe20000000009 */
[----:B------:R-:W-:Y:S01]  /*2fd0*/  FMUL R17, R20, R20 ;  /* 0x0000001414117220 */ /* 0x000fe20000400000 */
[----:B------:R-:W-:Y:S01]  /*2fe0*/  FMUL R9, R22, R22 ;  /* 0x0000001616097220 */ /* 0x000fe20000400000 */
[----:B------:R-:W-:-:S02]  /*2ff0*/  IADD3.X R2, PT, PT, R2, -0x1, RZ, P0, !PT ;  /* 0xffffffff02027810 */ /* 0x000fc400007fe4ff */
[----:B------:R-:W-:Y:S01]  /*3000*/  ISETP.NE.U32.AND P0, PT, R0, RZ, PT ;  /* 0x000000ff0000720c */ /* 0x000fe20003f05070 */
[----:B------:R-:W-:Y:S01]  /*3010*/  FFMA R17, R18, R18, R17 ;  /* 0x0000001212117223 */ /* 0x000fe20000000011 */
[----:B------:R-:W-:Y:S01]  /*3020*/  FSETP.GTU.AND P1, PT, R13, 1, PT ;  /* 0x3f8000000d00780b */ /* 0x000fe20003f2c000 */
[----:B------:R-:W-:Y:S01]  /*3030*/  FFMA R9, R12, R12, R9 ;  /* 0x0000000c0c097223 */ /* 0x000fe20000000009 */
[----:B------:R-:W-:Y:S02]  /*3040*/  ISETP.NE.AND.EX P0, PT, R2, RZ, PT, P0 ;  /* 0x000000ff0200720c */ /* 0x000fe40003f05300 */
[----:B------:R-:W-:Y:S02]  /*3050*/  SEL R13, RZ, 0x1, P1 ;  /* 0x00000001ff0d7807 */ /* 0x000fe40000800000 */
[----:B------:R-:W-:Y:S02]  /*3060*/  FSETP.GTU.AND P3, PT, R17, 1, PT ;  /* 0x3f8000001100780b */ /* 0x000fe40003f6c000 */
[----:B------:R-:W-:-:S02]  /*3070*/  FSETP.GTU.AND P4, PT, R9, 1, PT ;  /* 0x3f8000000900780b */ /* 0x000fc40003f8c000 */
[----:B------:R-:W-:Y:S02]  /*3080*/  IADD3 R12, P2, P1, R13, R10, R16 ;  /* 0x0000000a0d0c7210 */ /* 0x000fe4000795e010 */
[----:B------:R-:W-:Y:S02]  /*3090*/  SEL R9, RZ, 0x1, P3 ;  /* 0x00000001ff097807 */ /* 0x000fe40001800000 */
[----:B------:R-:W-:Y:S02]  /*30a0*/  SEL R10, RZ, 0x1, P4 ;  /* 0x00000001ff0a7807 */ /* 0x000fe40002000000 */
[----:B------:R-:W-:Y:S02]  /*30b0*/  IADD3.X R11, PT, PT, RZ, R11, RZ, P2, P1 ;  /* 0x0000000bff0b7210 */ /* 0x000fe400017e24ff */
[----:B------:R-:W-:-:S04]  /*30c0*/  IADD3 R10, P3, P4, R10, R12, R9 ;  /* 0x0000000c0a0a7210 */ /* 0x000fc80007c7e009 */
[----:B------:R-:W-:Y:S01]  /*30d0*/  IADD3.X R11, PT, PT, RZ, R11, RZ, P3, P4 ;  /* 0x0000000bff0b7210 */ /* 0x000fe20001fe84ff */
[----:B------:R-:W-:Y:S08]  /*30e0*/  @P0 BRA `(.L_x_19) ;  /* 0xfffffff800700947 */ /* 0x000ff0000383ffff */
[----:B------:R-:W-:Y:S05]  /*30f0*/  BSYNC.RECONVERGENT B2 ;  /* 0x0000000000027941 */ /* 0x000fea0003800200 */
.L_x_18:
[----:B------:R-:W-:-:S07]  /*3100*/  VIADD R2, R8, 0xd9f6dc18 ;  /* 0xd9f6dc1808027836 */ /* 0x000fce0000000000 */
.L_x_17:
[----:B------:R-:W-:Y:S05]  /*3110*/  BSYNC.RECONVERGENT B1 ;  /* 0x0000000000017941 */ /* 0x000fea0003800200 */
.L_x_16:
[----:B------:R-:W-:-:S04]  /*3120*/  ISETP.NE.U32.AND P0, PT, R15, RZ, PT ;  /* 0x000000ff0f00720c */ /* 0x000fc80003f05070 */
[----:B------:R-:W-:-:S13]  /*3130*/  ISETP.NE.AND.EX P0, PT, R14, RZ, PT, P0 ;  /* 0x000000ff0e00720c */ /* 0x000fda0003f05300 */
[----:B------:R-:W-:Y:S05]  /*3140*/  @!P0 BRA `(.L_x_12) ;  /* 0x0000000000988947 */ /* 0x000fea0003800000 */
[----:B------:R-:W-:-:S07]  /*3150*/  VIADD R9, R2, 0xb0f8a ;  /* 0x000b0f8a02097836 */ /* 0x000fce0000000000 */
.L_x_20:
[----:B------:R-:W-:Y:S01]  /*3160*/  SHF.R.U32.HI R0, RZ, 0x2, R3 ;  /* 0x00000002ff007819 */ /* 0x000fe20000011603 */
[----:B------:R-:W-:Y:S01]  /*3170*/  IMAD.MOV.U32 R8, RZ, RZ, R6 ;  /* 0x000000ffff087224 */ /* 0x000fe200078e0006 */
[----:B------:R-:W-:Y:S02]  /*3180*/  SHF.R.U32.HI R13, RZ, 0x2, R4 ;  /* 0x00000002ff0d7819 */ /* 0x000fe40000011604 */
[----:B------:R-:W-:Y:S01]  /*3190*/  LOP3.LUT R0, R0, R3, RZ, 0x3c, !PT ;  /* 0x0000000300007212 */ /* 0x000fe200078e3cff */
[----:B0-23--:R-:W-:Y:S01]  /*31a0*/  IMAD.SHL.U32 R3, R7, 0x10, RZ ;  /* 0x0000001007037824 */ /* 0x00dfe200078e00ff */
[----:B------:R-:W-:Y:S01]  /*31b0*/  LOP3.LUT R13, R13, R4, RZ, 0x3c, !PT ;  /* 0x000000040d0d7212 */ /* 0x000fe200078e3cff */
[----:B------:R-:W-:Y:S01]  /*31c0*/  IMAD.MOV.U32 R4, RZ, RZ, R8 ;  /* 0x000000ffff047224 */ /* 0x000fe200078e0008 */
[----:B------:R-:W-:Y:S01]  /*31d0*/  IADD3 R15, P0, PT, R15, -0x1, RZ ;  /* 0xffffffff0f0f7810 */ /* 0x000fe20007f1e0ff */
[----:B------:R-:W-:-:S03]  /*31e0*/  IMAD.SHL.U32 R2, R0, 0x2, RZ ;  /* 0x0000000200027824 */ /* 0x000fc600078e00ff */
[----:B------:R-:W-:Y:S02]  /*31f0*/  IADD3.X R14, PT, PT, R14, -0x1, RZ, P0, !PT ;  /* 0xffffffff0e0e7810 */ /* 0x000fe400007fe4ff */
[----:B------:R-:W-:Y:S01]  /*3200*/  LOP3.LUT R2, R0, R2, R3, 0x96, !PT ;  /* 0x0000000200027212 */ /* 0x000fe200078e9603 */
[----:B------:R-:W-:Y:S01]  /*3210*/  IMAD.MOV.U32 R3, RZ, RZ, 0x2f800000 ;  /* 0x2f800000ff037424 */ /* 0x000fe200078e00ff */
[----:B------:R-:W-:Y:S02]  /*3220*/  ISETP.NE.U32.AND P0, PT, R15, RZ, PT ;  /* 0x000000ff0f00720c */ /* 0x000fe40003f05070 */
[----:B------:R-:W-:Y:S01]  /*3230*/  LOP3.LUT R6, R2, R7, RZ, 0x3c, !PT ;  /* 0x0000000702067212 */ /* 0x000fe200078e3cff */
[----:B------:R-:W-:Y:S01]  /*3240*/  IMAD.SHL.U32 R2, R13, 0x2, RZ ;  /* 0x000000020d027824 */ /* 0x000fe200078e00ff */
[----:B------:R-:W-:-:S03]  /*3250*/  ISETP.NE.AND.EX P0, PT, R14, RZ, PT, P0 ;  /* 0x000000ff0e00720c */ /* 0x000fc60003f05300 */
[----:B------:R-:W-:-:S05]  /*3260*/  IMAD.SHL.U32 R0, R6, 0x10, RZ ;  /* 0x0000001006007824 */ /* 0x000fca00078e00ff */
[----:B------:R-:W-:Y:S02]  /*3270*/  LOP3.LUT R13, R13, R2, R0, 0x96, !PT ;  /* 0x000000020d0d7212 */ /* 0x000fe400078e9600 */
[----:B------:R-:W-:Y:S02]  /*3280*/  IADD3 R0, PT, PT, R9, -0x587c5, R6 ;  /* 0xfffa783b09007810 */ /* 0x000fe40007ffe006 */
[----:B------:R-:W-:Y:S02]  /*3290*/  LOP3.LUT R12, R13, R6, RZ, 0x3c, !PT ;  /* 0x000000060d0c7212 */ /* 0x000fe400078e3cff */
[----:B------:R-:W-:-:S03]  /*32a0*/  I2FP.F32.U32 R0, R0 ;  /* 0x0000000000007245 */ /* 0x000fc60000201000 */
[----:B------:R-:W-:Y:S02]  /*32b0*/  IMAD.IADD R2, R12, 0x1, R9 ;  /* 0x000000010c027824 */ /* 0x000fe400078e0209 */
[----:B------:R-:W-:Y:S01]  /*32c0*/  FFMA R0, R0, R3, 1.1641532182693481445e-10 ;  /* 0x2f00000000007423 */ /* 0x000fe20000000003 */
[----:B------:R-:W-:Y:S02]  /*32d0*/  VIADD R9, R9, 0xb0f8a ;  /* 0x000b0f8a09097836 */ /* 0x000fe40000000000 */
[----:B------:R-:W-:-:S05]  /*32e0*/  I2FP.F32.U32 R2, R2 ;  /* 0x0000000200027245 */ /* 0x000fca0000201000 */
[----:B------:R-:W-:-:S04]  /*32f0*/  FFMA R2, R2, R3, 1.1641532182693481445e-10 ;  /* 0x2f00000002027423 */ /* 0x000fc80000000003 */
[----:B------:R-:W-:-:S04]  /*3300*/  FMUL R3, R2, R2 ;  /* 0x0000000202037220 */ /* 0x000fc80000400000 */
[----:B------:R-:W-:Y:S01]  /*3310*/  FFMA R3, R0, R0, R3 ;  /* 0x0000000000037223 */ /* 0x000fe20000000003 */
[----:B------:R-:W-:Y:S02]  /*3320*/  IMAD.MOV.U32 R0, RZ, RZ, R5 ;  /* 0x000000ffff007224 */ /* 0x000fe400078e0005 */
[----:B------:R-:W-:Y:S02]  /*3330*/  IMAD.MOV.U32 R5, RZ, RZ, R7 ;  /* 0x000000ffff057224 */ /* 0x000fe400078e0007 */
[----:B------:R-:W-:Y:S01]  /*3340*/  FSETP.GTU.AND P1, PT, R3, 1, PT ;  /* 0x3f8000000300780b */ /* 0x000fe20003f2c000 */
[----:B------:R-:W-:-:S03]  /*3350*/  IMAD.MOV.U32 R7, RZ, RZ, R12 ;  /* 0x000000ffff077224 */ /* 0x000fc600078e000c */
[----:B------:R-:W-:-:S04]  /*3360*/  SEL R3, RZ, 0x1, P1 ;  /* 0x00000001ff037807 */ /* 0x000fc80000800000 */
[----:B------:R-:W-:Y:S01]  /*3370*/  IADD3 R10, P1, PT, R10, R3, RZ ;  /* 0x000000030a0a7210 */ /* 0x000fe20007f3e0ff */
[----:B------:R-:W-:-:S04]  /*3380*/  IMAD.MOV.U32 R3, RZ, RZ, R0 ;  /* 0x000000ffff037224 */ /* 0x000fc800078e0000 */
[----:B------:R-:W-:Y:S01]  /*3390*/  IMAD.X R11, RZ, RZ, R11, P1 ;  /* 0x000000ffff0b7224 */ /* 0x000fe200008e060b */
[----:B------:R-:W-:Y:S07]  /*33a0*/  @P0 BRA `(.L_x_20) ;  /* 0xfffffffc006c0947 */ /* 0x000fee000383ffff */
.L_x_12:
[----:B------:R-:W-:Y:S05]  /*33b0*/  BSYNC.RECONVERGENT B0 ;  /* 0x0000000000007941 */ /* 0x000fea0003800200 */
.L_x_11:
[----:B0-23--:R-:W0:Y:S02]  /*33c0*/  LDC.64 R2, c[0x0][0x388] ;  /* 0x0000e200ff027b82 */ /* 0x00de240000000a00 */
[----:B0-----:R-:W-:Y:S01]  /*33d0*/  REDG.E.ADD.64.STRONG.GPU desc[UR6][R2.64], R10 ;  /* 0x0000000a0200798e */ /* 0x001fe2000c12e506 */
[----:B------:R-:W-:Y:S05]  /*33e0*/  EXIT ;  /* 0x000000000000794d */ /* 0x000fea0003800000 */
        .weak           $__internal_0_$__cuda_sm20_div_u64
        .type           $__internal_0_$__cuda_sm20_div_u64,@function
        .size           $__internal_0_$__cuda_sm20_div_u64,(.L_x_22 - $__internal_0_$__cuda_sm20_div_u64)
$__internal_0_$__cuda_sm20_div_u64:
[----:B------:R-:W-:Y:S02]  /*33f0*/  IMAD.MOV.U32 R18, RZ, RZ, R0 ;  /* 0x000000ffff127224 */ /* 0x000fe400078e0000 */
[----:B------:R-:W-:-:S04]  /*3400*/  IMAD.MOV.U32 R19, RZ, RZ, RZ ;  /* 0x000000ffff137224 */ /* 0x000fc800078e00ff */
[----:B------:R-:W0:Y:S08]  /*3410*/  I2F.U64.RP R12, R18 ;  /* 0x00000012000c7312 */ /* 0x000e300000309000 */
[----:B0-----:R-:W0:Y:S02]  /*3420*/  MUFU.RCP R12, R12 ;  /* 0x0000000c000c7308 */ /* 0x001e240000001000 */
[----:B0-----:R-:W-:-:S06]  /*3430*/  VIADD R14, R12, 0x1ffffffe ;  /* 0x1ffffffe0c0e7836 */ /* 0x001fcc0000000000 */
[----:B------:R-:W0:Y:S02]  /*3440*/  F2I.U64.TRUNC R14, R14 ;  /* 0x0000000e000e7311 */ /* 0x000e24000020d800 */
[----:B0-----:R-:W-:-:S04]  /*3450*/  IMAD.WIDE.U32 R16, R14, R0, RZ ;  /* 0x000000000e107225 */ /* 0x001fc800078e00ff */
[----:B------:R-:W-:Y:S01]  /*3460*/  IMAD R17, R15, R0, R17 ;  /* 0x000000000f117224 */ /* 0x000fe200078e0211 */
[----:B------:R-:W-:-:S05]  /*3470*/  IADD3 R21, P0, PT, RZ, -R16, RZ ;  /* 0x80000010ff157210 */ /* 0x000fca0007f1e0ff */
[----:B------:R-:W-:-:S04]  /*3480*/  IMAD.HI.U32 R16, R14, R21, RZ ;  /* 0x000000150e107227 */ /* 0x000fc800078e00ff */
[----:B------:R-:W-:Y:S02]  /*3490*/  IMAD.X R23, RZ, RZ, ~R17, P0 ;  /* 0x000000ffff177224 */ /* 0x000fe400000e0e11 */
[----:B------:R-:W-:Y:S02]  /*34a0*/  IMAD.MOV.U32 R17, RZ, RZ, R14 ;  /* 0x000000ffff117224 */ /* 0x000fe400078e000e */
[-C--:B------:R-:W-:Y:S02]  /*34b0*/  IMAD R19, R15, R23.reuse, RZ ;  /* 0x000000170f137224 */ /* 0x080fe400078e02ff */
[----:B------:R-:W-:-:S04]  /*34c0*/  IMAD.WIDE.U32 R16, P0, R14, R23, R16 ;  /* 0x000000170e107225 */ /* 0x000fc80007800010 */
[----:B------:R-:W-:-:S04]  /*34d0*/  IMAD.HI.U32 R23, R15, R23, RZ ;  /* 0x000000170f177227 */ /* 0x000fc800078e00ff */
[----:B------:R-:W-:-:S04]  /*34e0*/  IMAD.HI.U32 R16, P1, R15, R21, R16 ;  /* 0x000000150f107227 */ /* 0x000fc80007820010 */
[----:B------:R-:W-:Y:S01]  /*34f0*/  IMAD.X R12, R23, 0x1, R15, P0 ;  /* 0x00000001170c7824 */ /* 0x000fe200000e060f */
[----:B------:R-:W-:-:S04]  /*3500*/  IADD3 R17, P2, PT, R19, R16, RZ ;  /* 0x0000001013117210 */ /* 0x000fc80007f5e0ff */
[----:B------:R-:W-:Y:S01]  /*3510*/  IADD3.X R19, PT, PT, RZ, RZ, R12, P2, P1 ;  /* 0x000000ffff137210 */ /* 0x000fe200017e240c */
[----:B------:R-:W-:-:S03]  /*3520*/  IMAD.WIDE.U32 R14, R17, R0, RZ ;  /* 0x00000000110e7225 */ /* 0x000fc600078e00ff */
[----:B------:R-:W-:Y:S01]  /*3530*/  IADD3 R21, P0, PT, RZ, -R14, RZ ;  /* 0x8000000eff157210 */ /* 0x000fe20007f1e0ff */
[----:B------:R-:W-:-:S04]  /*3540*/  IMAD R14, R19, R0, R15 ;  /* 0x00000000130e7224 */ /* 0x000fc800078e020f */
[----:B------:R-:W-:-:S04]  /*3550*/  IMAD.HI.U32 R16, R17, R21, RZ ;  /* 0x0000001511107227 */ /* 0x000fc800078e00ff */
[----:B------:R-:W-:-:S04]  /*3560*/  IMAD.X R14, RZ, RZ, ~R14, P0 ;  /* 0x000000ffff0e7224 */ /* 0x000fc800000e0e0e */
[----:B------:R-:W-:-:S04]  /*3570*/  IMAD.WIDE.U32 R16, P0, R17, R14, R16 ;  /* 0x0000000e11107225 */ /* 0x000fc80007800010 */
[C---:B------:R-:W-:Y:S02]  /*3580*/  IMAD R15, R19.reuse, R14, RZ ;  /* 0x0000000e130f7224 */ /* 0x040fe400078e02ff */
[----:B------:R-:W-:-:S04]  /*3590*/  IMAD.HI.U32 R12, P1, R19, R21, R16 ;  /* 0x00000015130c7227 */ /* 0x000fc80007820010 */
[----:B------:R-:W-:Y:S01]  /*35a0*/  IMAD.HI.U32 R14, R19, R14, RZ ;  /* 0x0000000e130e7227 */ /* 0x000fe200078e00ff */
[----:B------:R-:W-:-:S03]  /*35b0*/  IADD3 R12, P2, PT, R15, R12, RZ ;  /* 0x0000000c0f0c7210 */ /* 0x000fc60007f5e0ff */
[----:B------:R-:W-:Y:S02]  /*35c0*/  IMAD.X R19, R14, 0x1, R19, P0 ;  /* 0x000000010e137824 */ /* 0x000fe400000e0613 */
[----:B------:R-:W-:-:S03]  /*35d0*/  IMAD.HI.U32 R14, R12, R13, RZ ;  /* 0x0000000d0c0e7227 */ /* 0x000fc600078e00ff */
[----:B------:R-:W-:Y:S01]  /*35e0*/  IADD3.X R16, PT, PT, RZ, RZ, R19, P2, P1 ;  /* 0x000000ffff107210 */ /* 0x000fe200017e2413 */
[----:B------:R-:W-:Y:S02]  /*35f0*/  IMAD.MOV.U32 R15, RZ, RZ, RZ ;  /* 0x000000ffff0f7224 */ /* 0x000fe400078e00ff */
[----:B------:R-:W-:-:S04]  /*3600*/  IMAD.WIDE.U32 R14, R12, R11, R14 ;  /* 0x0000000b0c0e7225 */ /* 0x000fc800078e000e */
[C---:B------:R-:W-:Y:S02]  /*3610*/  IMAD R17, R16.reuse, R11, RZ ;  /* 0x0000000b10117224 */ /* 0x040fe400078e02ff */
[----:B------:R-:W-:-:S04]  /*3620*/  IMAD.HI.U32 R14, P0, R16, R13, R14 ;  /* 0x0000000d100e7227 */ /* 0x000fc8000780000e */
[----:B------:R-:W-:Y:S01]  /*3630*/  IMAD.HI.U32 R12, R16, R11, RZ ;  /* 0x0000000b100c7227 */ /* 0x000fe200078e00ff */
[----:B------:R-:W-:-:S03]  /*3640*/  IADD3 R17, P1, PT, R17, R14, RZ ;  /* 0x0000000e11117210 */ /* 0x000fc60007f3e0ff */
[----:B------:R-:W-:Y:S02]  /*3650*/  IMAD.X R12, RZ, RZ, R12, P0 ;  /* 0x000000ffff0c7224 */ /* 0x000fe400000e060c */
[----:B------:R-:W-:-:S04]  /*3660*/  IMAD.WIDE.U32 R14, R17, R0, RZ ;  /* 0x00000000110e7225 */ /* 0x000fc800078e00ff */
[----:B------:R-:W-:-:S04]  /*3670*/  IMAD.X R19, RZ, RZ, R12, P1 ;  /* 0x000000ffff137224 */ /* 0x000fc800008e060c */
[----:B------:R-:W-:Y:S01]  /*3680*/  IMAD R12, R19, R0, R15 ;  /* 0x00000000130c7224 */ /* 0x000fe200078e020f */
[----:B------:R-:W-:-:S05]  /*3690*/  IADD3 R15, P0, PT, -R14, R13, RZ ;  /* 0x0000000d0e0f7210 */ /* 0x000fca0007f1e1ff */
[----:B------:R-:W-:Y:S01]  /*36a0*/  IMAD.X R16, R11, 0x1, ~R12, P0 ;  /* 0x000000010b107824 */ /* 0x000fe200000e0e0c */
[----:B------:R-:W-:Y:S02]  /*36b0*/  ISETP.GE.U32.AND P0, PT, R15, R0, PT ;  /* 0x000000000f00720c */ /* 0x000fe40003f06070 */
[----:B------:R-:W-:Y:S02]  /*36c0*/  IADD3 R12, P2, PT, R17, 0x1, RZ ;  /* 0x00000001110c7810 */ /* 0x000fe40007f5e0ff */
[-C--:B------:R-:W-:Y:S02]  /*36d0*/  IADD3 R11, P1, PT, -R0, R15.reuse, RZ ;  /* 0x0000000f000b7210 */ /* 0x080fe40007f3e1ff */
[C---:B------:R-:W-:Y:S01]  /*36e0*/  ISETP.GE.U32.AND.EX P0, PT, R16.reuse, RZ, PT, P0 ;  /* 0x000000ff1000720c */ /* 0x040fe20003f06100 */
[----:B------:R-:W-:Y:S01]  /*36f0*/  IMAD.X R14, RZ, RZ, R19, P2 ;  /* 0x000000ffff0e7224 */ /* 0x000fe200010e0613 */
[----:B------:R-:W-:Y:S02]  /*3700*/  IADD3.X R13, PT, PT, R16, -0x1, RZ, P1, !PT ;  /* 0xffffffff100d7810 */ /* 0x000fe40000ffe4ff */
[----:B------:R-:W-:-:S02]  /*3710*/  SEL R11, R11, R15, P0 ;  /* 0x0000000f0b0b7207 */ /* 0x000fc40000000000 */
[----:B------:R-:W-:Y:S02]  /*3720*/  SEL R12, R12, R17, P0 ;  /* 0x000000110c0c7207 */ /* 0x000fe40000000000 */
[----:B------:R-:W-:Y:S02]  /*3730*/  SEL R13, R13, R16, P0 ;  /* 0x000000100d0d7207 */ /* 0x000fe40000000000 */
[----:B------:R-:W-:Y:S02]  /*3740*/  SEL R14, R14, R19, P0 ;  /* 0x000000130e0e7207 */ /* 0x000fe40000000000 */
[----:B------:R-:W-:Y:S02]  /*3750*/  ISETP.GE.U32.AND P0, PT, R11, R0, PT ;  /* 0x000000000b00720c */ /* 0x000fe40003f06070 */
[----:B------:R-:W-:Y:S02]  /*3760*/  IADD3 R11, P2, PT, R12, 0x1, RZ ;  /* 0x000000010c0b7810 */ /* 0x000fe40007f5e0ff */
[----:B------:R-:W-:-:S02]  /*3770*/  ISETP.GE.U32.AND.EX P0, PT, R13, RZ, PT, P0 ;  /* 0x000000ff0d00720c */ /* 0x000fc40003f06100 */
[----:B------:R-:W-:Y:S01]  /*3780*/  ISETP.NE.U32.AND P1, PT, R0, RZ, PT ;  /* 0x000000ff0000720c */ /* 0x000fe20003f25070 */
[----:B------:R-:W-:Y:S01]  /*3790*/  IMAD.X R13, RZ, RZ, R14, P2 ;  /* 0x000000ffff0d7224 */ /* 0x000fe200010e060e */
[----:B------:R-:W-:Y:S01]  /*37a0*/  SEL R0, R11, R12, P0 ;  /* 0x0000000c0b007207 */ /* 0x000fe20000000000 */
[----:B------:R-:W-:Y:S01]  /*37b0*/  IMAD.MOV.U32 R11, RZ, RZ, 0x0 ;  /* 0x00000000ff0b7424 */ /* 0x000fe200078e00ff */
[----:B------:R-:W-:Y:S02]  /*37c0*/  ISETP.NE.AND.EX P1, PT, RZ, RZ, PT, P1 ;  /* 0x000000ffff00720c */ /* 0x000fe40003f25310 */
[----:B------:R-:W-:Y:S02]  /*37d0*/  SEL R13, R13, R14, P0 ;  /* 0x0000000e0d0d7207 */ /* 0x000fe40000000000 */
[----:B------:R-:W-:Y:S02]  /*37e0*/  SEL R0, R0, 0xffffffff, P1 ;  /* 0xffffffff00007807 */ /* 0x000fe40000800000 */
[----:B------:R-:W-:Y:S01]  /*37f0*/  SEL R13, R13, 0xffffffff, P1 ;  /* 0xffffffff0d0d7807 */ /* 0x000fe20000800000 */
[----:B------:R-:W-:Y:S06]  /*3800*/  RET.REL.NODEC R10 `(_Z17montecarlo_kernelxPyj) ;  /* 0xffffffc40afc7950 */ /* 0x000fec0003c3ffff */
.L_x_21:
[----:B------:R-:W-:-:S00]  /*3810*/  BRA `(.L_x_21) ;  /* 0xfffffffc00fc7947 */ /* 0x000fc0000383ffff */
[----:B------:R-:W-:-:S00]  /*3820*/  NOP ;  /* 0x0000000000007918 */ /* 0x000fc00000000000 */
        /* <DEDUP_REMOVED lines=13> */
.L_x_22:


//--------------------- .nv.global.init           --------------------------
	.section	.nv.global.init,"aw",@progbits
	.align	4
.nv.global.init:
	.type		mrg32k3aM1SubSeq,@object
	.size		mrg32k3aM1SubSeq,(mrg32k3aM2SubSeq - mrg32k3aM1SubSeq)
mrg32k3aM1SubSeq:
        /*0000*/ 	.byte	0x0b, 0xcc, 0xee, 0x04, 0x73, 0x29, 0x8b, 0x6f, 0xf6, 0x53, 0x03, 0xf6, 0x23, 0xf6, 0xea, 0xda
        /* <DEDUP_REMOVED lines=125> */
	.type		mrg32k3aM2SubSeq,@object
	.size		mrg32k3aM2SubSeq,(mrg32k3aM1 - mrg32k3aM2SubSeq)
mrg32k3aM2SubSeq:
        /* <DEDUP_REMOVED lines=126> */
	.type		mrg32k3aM1,@object
	.size		mrg32k3aM1,(mrg32k3aM1Seq - mrg32k3aM1)
mrg32k3aM1:
        /* <DEDUP_REMOVED lines=144> */
	.type		mrg32k3aM1Seq,@object
	.size		mrg32k3aM1Seq,(mrg32k3aM2 - mrg32k3aM1Seq)
mrg32k3aM1Seq:
        /* <DEDUP_REMOVED lines=144> */
	.type		mrg32k3aM2,@object
	.size		mrg32k3aM2,(mrg32k3aM2Seq - mrg32k3aM2)
mrg32k3aM2:
        /* <DEDUP_REMOVED lines=144> */
	.type		mrg32k3aM2Seq,@object
	.size		mrg32k3aM2Seq,(precalc_xorwow_matrix - mrg32k3aM2Seq)
mrg32k3aM2Seq:
        /* <DEDUP_REMOVED lines=144> */
	.type		precalc_xorwow_matrix,@object
	.size		precalc_xorwow_matrix,(precalc_xorwow_offset_matrix - precalc_xorwow_matrix)
precalc_xorwow_matrix:
        /* <DEDUP_REMOVED lines=6400> */
	.type		precalc_xorwow_offset_matrix,@object
	.size		precalc_xorwow_offset_matrix,(.L_1 - precalc_xorwow_offset_matrix)
precalc_xorwow_offset_matrix:
        /* <DEDUP_REMOVED lines=6400> */
.L_1:


//--------------------- .nv.shared.reserved.0     --------------------------
	.section	.nv.shared.reserved.0,"aw",@nobits
	.weak		__nv_reservedSMEM_offset_0_alias
	.size		__nv_reservedSMEM_offset_0_alias, 0, 64
	.other		__nv_reservedSMEM_offset_0_alias,@"STO_CUDA_RESERVED_SHARED STV_DEFAULT"
__nv_reservedSMEM_offset_0_alias:
	.zero		0
	.zero		64


//--------------------- .nv.constant0._Z17montecarlo_kernelxPyj --------------------------
	.section	.nv.constant0._Z17montecarlo_kernelxPyj,"a",@progbits
	.sectionflags	@""
	.align	4
.nv.constant0._Z17montecarlo_kernelxPyj:
	.zero		916


//--------------------- SYMBOLS --------------------------

	.type		.nv.reservedSmem.offset0,@object
	.size		.nv.reservedSmem.offset0,0x4
